	.target	sm_120a

	.elftype	@"ET_EXEC"


//--------------------- .note.nv.tkinfo           --------------------------
	.section	.note.nv.tkinfo,"",@"SHT_NOTE"
	.sectionflags	@"SHF_NOTE_NV_TKINFO"
	.tkinfo
        /*0018*/ 	.word	0x00000080
        /*0030*/ 	.string	""
        /*0030*/ 	.string	"ptxas"
        /*0030*/ 	.string	"Cuda compilation tools, release 12.8, V12.8.93"
        /*0030*/ 	.string	"Build cuda_12.8.r12.8/compiler.35583870_0"
        /*0030*/ 	.string	"-v  -lineinfo  -arch sm_120a "



//--------------------- .note.nv.cuver            --------------------------
	.section	.note.nv.cuver,"",@"SHT_NOTE"
	.sectionflags	@"SHF_NOTE_NV_CUVER"
        /*0018*/ 	.short	0x0001
        /*001a*/ 	.short	0x0078
        /*001c*/ 	.short	0x0001
        /*001e*/ 	.short	0x0000
        /*0020*/ 	.short	0x0001
        /*0022*/ 	.short	0x0000


//--------------------- .nv.info                  --------------------------
	.section	.nv.info,"",@"SHT_CUDA_INFO"
	.align	4


	//----- nvinfo : EIATTR_REGCOUNT
	.align		4
        /*0000*/ 	.byte	0x04, 0x2f
        /*0002*/ 	.short	(.L_2 - .L_1)
	.align		4
.L_1:
        /*0004*/ 	.word	index@(triton_red_fused__scaled_mm__to_copy_addcmul_clamp_native_layer_norm_ones_0)
        /*0008*/ 	.word	0x00000028


	//----- nvinfo : EIATTR_FRAME_SIZE
	.align		4
.L_2:
        /*000c*/ 	.byte	0x04, 0x11
        /*000e*/ 	.short	(.L_4 - .L_3)
	.align		4
.L_3:
        /*0010*/ 	.word	index@(triton_red_fused__scaled_mm__to_copy_addcmul_clamp_native_layer_norm_ones_0)
        /*0014*/ 	.word	0x00000000


	//----- nvinfo : EIATTR_MIN_STACK_SIZE
	.align		4
.L_4:
        /*0018*/ 	.byte	0x04, 0x12
        /*001a*/ 	.short	(.L_6 - .L_5)
	.align		4
.L_5:
        /*001c*/ 	.word	index@(triton_red_fused__scaled_mm__to_copy_addcmul_clamp_native_layer_norm_ones_0)
        /*0020*/ 	.word	0x00000000
.L_6:


//--------------------- .nv.info.triton_red_fused__scaled_mm__to_copy_addcmul_clamp_native_layer_norm_ones_0 --------------------------
	.section	.nv.info.triton_red_fused__scaled_mm__to_copy_addcmul_clamp_native_layer_norm_ones_0,"",@"SHT_CUDA_INFO"
	.sectionflags	@""
	.align	4


	//----- nvinfo : EIATTR_CUDA_API_VERSION
	.align		4
        /*0000*/ 	.byte	0x04, 0x37
        /*0002*/ 	.short	(.L_8 - .L_7)
.L_7:
        /*0004*/ 	.word	0x00000080


	//----- nvinfo : EIATTR_KPARAM_INFO
	.align		4
.L_8:
        /*0008*/ 	.byte	0x04, 0x17
        /*000a*/ 	.short	(.L_10 - .L_9)
.L_9:
        /*000c*/ 	.word	0x00000000
        /*0010*/ 	.short	0x0008
        /*0012*/ 	.short	0x0038
        /*0014*/ 	.byte	0x00, 0xf4, 0x21, 0x00


	//----- nvinfo : EIATTR_KPARAM_INFO
	.align		4
.L_10:
        /*0018*/ 	.byte	0x04, 0x17
        /*001a*/ 	.short	(.L_12 - .L_11)
.L_11:
        /*001c*/ 	.word	0x00000000
        /*0020*/ 	.short	0x0007
        /*0022*/ 	.short	0x0034
        /*0024*/ 	.byte	0x00, 0xf0, 0x11, 0x00


	//----- nvinfo : EIATTR_KPARAM_INFO
	.align		4
.L_12:
        /*0028*/ 	.byte	0x04, 0x17
        /*002a*/ 	.short	(.L_14 - .L_13)
.L_13:
        /*002c*/ 	.word	0x00000000
        /*0030*/ 	.short	0x0006
        /*0032*/ 	.short	0x0030
        /*0034*/ 	.byte	0x00, 0xf0, 0x11, 0x00


	//----- nvinfo : EIATTR_KPARAM_INFO
	.align		4
.L_14:
        /*0038*/ 	.byte	0x04, 0x17
        /*003a*/ 	.short	(.L_16 - .L_15)
.L_15:
        /*003c*/ 	.word	0x00000000
        /*0040*/ 	.short	0x0005
        /*0042*/ 	.short	0x0028
        /*0044*/ 	.byte	0x00, 0xf4, 0x21, 0x00


	//----- nvinfo : EIATTR_KPARAM_INFO
	.align		4
.L_16:
        /*0048*/ 	.byte	0x04, 0x17
        /*004a*/ 	.short	(.L_18 - .L_17)
.L_17:
        /*004c*/ 	.word	0x00000000
        /*0050*/ 	.short	0x0004
        /*0052*/ 	.short	0x0020
        /*0054*/ 	.byte	0x00, 0xf4, 0x21, 0x00


	//----- nvinfo : EIATTR_KPARAM_INFO
	.align		4
.L_18:
        /*0058*/ 	.byte	0x04, 0x17
        /*005a*/ 	.short	(.L_20 - .L_19)
.L_19:
        /*005c*/ 	.word	0x00000000
        /*0060*/ 	.short	0x0003
        /*0062*/ 	.short	0x0018
        /*0064*/ 	.byte	0x00, 0xf4, 0x21, 0x00


	//----- nvinfo : EIATTR_KPARAM_INFO
	.align		4
.L_20:
        /*0068*/ 	.byte	0x04, 0x17
        /*006a*/ 	.short	(.L_22 - .L_21)
.L_21:
        /*006c*/ 	.word	0x00000000
        /*0070*/ 	.short	0x0002
        /*0072*/ 	.short	0x0010
        /*0074*/ 	.byte	0x00, 0xf4, 0x21, 0x00


	//----- nvinfo : EIATTR_KPARAM_INFO
	.align		4
.L_22:
        /*0078*/ 	.byte	0x04, 0x17
        /*007a*/ 	.short	(.L_24 - .L_23)
.L_23:
        /*007c*/ 	.word	0x00000000
        /*0080*/ 	.short	0x0001
        /*0082*/ 	.short	0x0008
        /*0084*/ 	.byte	0x00, 0xf4, 0x21, 0x00


	//----- nvinfo : EIATTR_KPARAM_INFO
	.align		4
.L_24:
        /*0088*/ 	.byte	0x04, 0x17
        /*008a*/ 	.short	(.L_26 - .L_25)
.L_25:
        /*008c*/ 	.word	0x00000000
        /*0090*/ 	.short	0x0000
        /*0092*/ 	.short	0x0000
        /*0094*/ 	.byte	0x00, 0xf4, 0x21, 0x00


	//----- nvinfo : EIATTR_SPARSE_MMA_MASK
	.align		4
.L_26:
        /*0098*/ 	.byte	0x03, 0x50
        /*009a*/ 	.short	0x0000


	//----- nvinfo : EIATTR_MAXREG_COUNT
	.align		4
        /*009c*/ 	.byte	0x03, 0x1b
        /*009e*/ 	.short	0x00ff


	//----- nvinfo : EIATTR_NUM_BARRIERS
	.align		4
        /*00a0*/ 	.byte	0x02, 0x4c
        /*00a2*/ 	.byte	0x01
	.zero		1


	//----- nvinfo : EIATTR_COOP_GROUP_MASK_REGIDS
	.align		4
        /*00a4*/ 	.byte	0x04, 0x29
        /*00a6*/ 	.short	(.L_28 - .L_27)


	//   ....[0]....
.L_27:
        /*00a8*/ 	.word	0xffffffff


	//   ....[1]....
        /*00ac*/ 	.word	0xffffffff


	//   ....[2]....
        /*00b0*/ 	.word	0xffffffff


	//   ....[3]....
        /*00b4*/ 	.word	0xffffffff


	//   ....[4]....
        /*00b8*/ 	.word	0xffffffff


	//   ....[5]....
        /*00bc*/ 	.word	0xffffffff


	//   ....[6]....
        /*00c0*/ 	.word	0xffffffff


	//   ....[7]....
        /*00c4*/ 	.word	0xffffffff


	//   ....[8]....
        /*00c8*/ 	.word	0xffffffff


	//   ....[9]....
        /*00cc*/ 	.word	0xffffffff


	//   ....[10]....
        /*00d0*/ 	.word	0xffffffff


	//   ....[11]....
        /*00d4*/ 	.word	0xffffffff


	//   ....[12]....
        /*00d8*/ 	.word	0xffffffff


	//   ....[13]....
        /*00dc*/ 	.word	0xffffffff


	//   ....[14]....
        /*00e0*/ 	.word	0xffffffff


	//   ....[15]....
        /*00e4*/ 	.word	0xffffffff


	//   ....[16]....
        /*00e8*/ 	.word	0xffffffff


	//   ....[17]....
        /*00ec*/ 	.word	0xffffffff


	//   ....[18]....
        /*00f0*/ 	.word	0xffffffff


	//----- nvinfo : EIATTR_COOP_GROUP_INSTR_OFFSETS
	.align		4
.L_28:
        /*00f4*/ 	.byte	0x04, 0x28
        /*00f6*/ 	.short	(.L_30 - .L_29)


	//   ....[0]....
.L_29:
        /*00f8*/ 	.word	0x00000ea0


	//   ....[1]....
        /*00fc*/ 	.word	0x00000ed0


	//   ....[2]....
        /*0100*/ 	.word	0x00000f20


	//   ....[3]....
        /*0104*/ 	.word	0x00000f50


	//   ....[4]....
        /*0108*/ 	.word	0x00000fa0


	//   ....[5]....
        /*010c*/ 	.word	0x00000fd0


	//   ....[6]....
        /*0110*/ 	.word	0x00001030


	//   ....[7]....
        /*0114*/ 	.word	0x00001050


	//   ....[8]....
        /*0118*/ 	.word	0x000010b0


	//   ....[9]....
        /*011c*/ 	.word	0x000010e0


	//   ....[10]....
        /*0120*/ 	.word	0x00001270


	//   ....[11]....
        /*0124*/ 	.word	0x00001290


	//   ....[12]....
        /*0128*/ 	.word	0x000012a0


	//   ....[13]....
        /*012c*/ 	.word	0x000012f0


	//   ....[14]....
        /*0130*/ 	.word	0x000013e0


	//   ....[15]....
        /*0134*/ 	.word	0x00001480


	//   ....[16]....
        /*0138*/ 	.word	0x000014a0


	//   ....[17]....
        /*013c*/ 	.word	0x000015a0


	//   ....[18]....
        /*0140*/ 	.word	0x00001600


	//----- nvinfo : EIATTR_VRC_CTA_INIT_COUNT
	.align		4
.L_30:
        /*0144*/ 	.byte	0x02, 0x4a
	.zero		1
	.zero		1


	//----- nvinfo : EIATTR_EXIT_INSTR_OFFSETS
	.align		4
        /*0148*/ 	.byte	0x04, 0x1c
        /*014a*/ 	.short	(.L_32 - .L_31)


	//   ....[0]....
.L_31:
        /*014c*/ 	.word	0x00003270


	//----- nvinfo : EIATTR_REQNTID
	.align		4
.L_32:
        /*0150*/ 	.byte	0x04, 0x10
        /*0152*/ 	.short	(.L_34 - .L_33)
.L_33:
        /*0154*/ 	.word	0x00000100
        /*0158*/ 	.word	0x00000001
        /*015c*/ 	.word	0x00000001


	//----- nvinfo : EIATTR_CRS_STACK_SIZE
	.align		4
.L_34:
        /*0160*/ 	.byte	0x04, 0x1e
        /*0162*/ 	.short	(.L_36 - .L_35)
.L_35:
        /*0164*/ 	.word	0x00000000


	//----- nvinfo : EIATTR_CBANK_PARAM_SIZE
	.align		4
.L_36:
        /*0168*/ 	.byte	0x03, 0x19
        /*016a*/ 	.short	0x0040


	//----- nvinfo : EIATTR_PARAM_CBANK
	.align		4
        /*016c*/ 	.byte	0x04, 0x0a
        /*016e*/ 	.short	(.L_38 - .L_37)
	.align		4
.L_37:
        /*0170*/ 	.word	index@(.nv.constant0.triton_red_fused__scaled_mm__to_copy_addcmul_clamp_native_layer_norm_ones_0)
        /*0174*/ 	.short	0x0380
        /*0176*/ 	.short	0x0040


	//----- nvinfo : EIATTR_SW_WAR
	.align		4
.L_38:
        /*0178*/ 	.byte	0x04, 0x36
        /*017a*/ 	.short	(.L_40 - .L_39)
.L_39:
        /*017c*/ 	.word	0x00000000
.L_40:


//--------------------- .nv.compat                --------------------------
	.section	.nv.compat,"",@"SHT_CUDA_COMPAT_INFO"
	.align	4
        /*0000*/ 	.byte	0x02, 0x02, 0x02, 0x00, 0x02, 0x05, 0x05, 0x00, 0x02, 0x03, 0x00, 0x00, 0x02, 0x06, 0x01, 0x00


//--------------------- .nv.callgraph             --------------------------
	.section	.nv.callgraph,"",@"SHT_CUDA_CALLGRAPH"
	.align	4
	.sectionentsize	8
	.align		4
        /*0000*/ 	.word	0x00000000
	.align		4
        /*0004*/ 	.word	0xffffffff
	.align		4
        /*0008*/ 	.word	0x00000000
	.align		4
        /*000c*/ 	.word	0xfffffffe
	.align		4
        /*0010*/ 	.word	0x00000000
	.align		4
        /*0014*/ 	.word	0xfffffffd
	.align		4
        /*0018*/ 	.word	0x00000000
	.align		4
        /*001c*/ 	.word	0xfffffffc


//--------------------- .nv.constant4             --------------------------
	.section	.nv.constant4,"a",@progbits
	.align	8
	.align		8
.nv.constant4:
        /*0000*/ 	.dword	_$_str


//--------------------- .text.triton_red_fused__scaled_mm__to_copy_addcmul_clamp_native_layer_norm_ones_0 --------------------------
	.section	.text.triton_red_fused__scaled_mm__to_copy_addcmul_clamp_native_layer_norm_ones_0,"ax",@progbits
	.align	128
        .global         triton_red_fused__scaled_mm__to_copy_addcmul_clamp_native_layer_norm_ones_0
        .type           triton_red_fused__scaled_mm__to_copy_addcmul_clamp_native_layer_norm_ones_0,@function
        .size           triton_red_fused__scaled_mm__to_copy_addcmul_clamp_native_layer_norm_ones_0,(.L_x_5 - triton_red_fused__scaled_mm__to_copy_addcmul_clamp_native_layer_norm_ones_0)
        .other          triton_red_fused__scaled_mm__to_copy_addcmul_clamp_native_layer_norm_ones_0,@"STO_CUDA_ENTRY STV_DEFAULT"
triton_red_fused__scaled_mm__to_copy_addcmul_clamp_native_layer_norm_ones_0:
.text.triton_red_fused__scaled_mm__to_copy_addcmul_clamp_native_layer_norm_ones_0:
[----:B------:R-:W0:Y:S01]  /*0000*/  LDC R1, c[0x0][0x37c] ;  /* 0x0000df00ff017b82 */ /* 0x000e220000000800 */
[----:B------:R-:W1:Y:S07]  /*0010*/  S2R R0, SR_TID.X ;  /* 0x0000000000007919 */ /* 0x000e6e0000002100 */
[----:B------:R-:W2:Y:S01]  /*0020*/  LDC.64 R24, c[0x0][0x390] ;  /* 0x0000e400ff187b82 */ /* 0x000ea20000000a00 */
[----:B------:R-:W-:Y:S01]  /*0030*/  UMOV UR4, 0xf0 ;  /* 0x000000f000047882 */ /* 0x000fe20000000000 */
[----:B------:R-:W3:Y:S01]  /*0040*/  S2R R14, SR_CTAID.X ;  /* 0x00000000000e7919 */ /* 0x000ee20000002500 */
[----:B------:R-:W-:Y:S01]  /*0050*/  USHF.R.U32 UR4, UR4, 0x4, URZ ;  /* 0x0000000404047899 */ /* 0x000fe200080016ff */
[----:B------:R-:W-:-:S03]  /*0060*/  UMOV UR5, 0x140 ;  /* 0x0000014000057882 */ /* 0x000fc60000000000 */
[----:B------:R-:W-:-:S04]  /*0070*/  ULOP3.LUT UR5, UR5, 0xf, UR4, 0xf8, !UPT ;  /* 0x0000000f05057892 */ /* 0x000fc8000f8ef804 */
[----:B------:R-:W-:Y:S01]  /*0080*/  USHF.L.U32 UR5, UR5, 0x14, URZ ;  /* 0x0000001405057899 */ /* 0x000fe200080006ff */
[----:B------:R-:W-:Y:S01]  /*0090*/  UMOV UR4, URZ ;  /* 0x000000ff00047c82 */ /* 0x000fe20008000000 */
[----:B------:R-:W4:Y:S08]  /*00a0*/  LDC.64 R10, c[0x0][0x380] ;  /* 0x0000e000ff0a7b82 */ /* 0x000f300000000a00 */
[----:B------:R-:W5:Y:S01]  /*00b0*/  LDC.64 R12, c[0x0][0x388] ;  /* 0x0000e200ff0c7b82 */ /* 0x000f620000000a00 */
[----:B-1----:R-:W-:-:S04]  /*00c0*/  SHF.L.U32 R2, R0, 0x1, RZ ;  /* 0x0000000100027819 */ /* 0x002fc800000006ff */
[----:B------:R-:W-:Y:S02]  /*00d0*/  LOP3.LUT R3, R2, 0x1fe, RZ, 0xc0, !PT ;  /* 0x000001fe02037812 */ /* 0x000fe400078ec0ff */
[----:B------:R-:W-:-:S03]  /*00e0*/  LOP3.LUT R2, R0, 0xff, RZ, 0xc0, !PT ;  /* 0x000000ff00027812 */ /* 0x000fc600078ec0ff */
[----:B---3--:R-:W-:Y:S02]  /*00f0*/  IMAD R14, R14, 0x1400, R3 ;  /* 0x000014000e0e7824 */ /* 0x008fe400078e0203 */
[----:B--2---:R-:W-:-:S03]  /*0100*/  IMAD.WIDE.U32 R16, R2, 0x4, R24 ;  /* 0x0000000402107825 */ /* 0x004fc600078e0018 */
[----:B------:R-:W-:Y:S01]  /*0110*/  IADD3 R22, PT, PT, R14, 0x200, RZ ;  /* 0x000002000e167810 */ /* 0x000fe20007ffe0ff */
[----:B------:R-:W-:Y:S01]  /*0120*/  HFMA2 R23, -RZ, RZ, 0, 0 ;  /* 0x00000000ff177431 */ /* 0x000fe200000001ff */
[----:B------:R-:W2:Y:S03]  /*0130*/  LDG.E.EL R5, desc[UR4][R16.64+0x400] ;  /* 0x0004000410057981 */ /* 0x000ea6000c2e1900 */
[C---:B----4-:R-:W-:Y:S01]  /*0140*/  IMAD.WIDE R26, R22.reuse, 0x2, R10 ;  /* 0x00000002161a7825 */ /* 0x050fe200078e020a */
[----:B------:R-:W3:Y:S03]  /*0150*/  LDG.E.EL R34, desc[UR4][R16.64+0x800] ;  /* 0x0008000410227981 */ /* 0x000ee6000c2e1900 */
[C---:B-----5:R-:W-:Y:S01]  /*0160*/  IMAD.WIDE R28, R22.reuse, 0x2, R12 ;  /* 0x00000002161c7825 */ /* 0x060fe200078e020c */
[----:B------:R1:W4:Y:S01]  /*0170*/  LDG.E.EL R8, desc[UR4][R26.64] ;  /* 0x000000041a087981 */ /* 0x000322000c2e1900 */
[----:B------:R-:W-:-:S02]  /*0180*/  IADD.64 R32, R22, 0x200 ;  /* 0x0000020016207835 */ /* 0x000fc400078e0200 */
[----:B------:R-:W-:Y:S01]  /*0190*/  IMAD.WIDE.U32 R24, R3, 0x2, R24 ;  /* 0x0000000203187825 */ /* 0x000fe200078e0018 */
[----:B------:R5:W3:Y:S03]  /*01a0*/  LDG.E.EL R6, desc[UR4][R28.64] ;  /* 0x000000041c067981 */ /* 0x000ae6000c2e1900 */
[C---:B------:R-:W-:Y:S01]  /*01b0*/  IMAD.WIDE R18, R14.reuse, 0x2, R10 ;  /* 0x000000020e127825 */ /* 0x040fe200078e020a */
[----:B------:R-:W3:Y:S03]  /*01c0*/  LDG.E.EL R7, desc[UR4][R24.64] ;  /* 0x0000000418077981 */ /* 0x000ee6000c2e1900 */
[----:B------:R-:W-:Y:S01]  /*01d0*/  IMAD.WIDE R20, R14, 0x2, R12 ;  /* 0x000000020e147825 */ /* 0x000fe200078e020c */
[----:B------:R-:W3:Y:S04]  /*01e0*/  LDG.E.EL R3, desc[UR4][R18.64] ;  /* 0x0000000412037981 */ /* 0x000ee8000c2e1900 */
[----:B------:R-:W3:Y:S01]  /*01f0*/  LDG.E.EL R9, desc[UR4][R20.64] ;  /* 0x0000000414097981 */ /* 0x000ee2000c2e1900 */
[----:B------:R-:W-:Y:S01]  /*0200*/  IMAD.WIDE R30, R32, 0x2, R10 ;  /* 0x00000002201e7825 */ /* 0x000fe200078e020a */
[----:B-1----:R-:W-:-:S02]  /*0210*/  IADD.64 R26, R22, 0x400 ;  /* 0x00000400161a7835 */ /* 0x002fc400078e0200 */
[----:B------:R-:W3:Y:S01]  /*0220*/  LDG.E.EL R25, desc[UR4][R16.64+0xc00] ;  /* 0x000c000410197981 */ /* 0x000ee2000c2e1900 */
[----:B------:R-:W-:-:S03]  /*0230*/  IMAD.WIDE R32, R32, 0x2, R12 ;  /* 0x0000000220207825 */ /* 0x000fc600078e020c */
[----:B------:R-:W3:Y:S04]  /*0240*/  LDG.E.EL R30, desc[UR4][R30.64] ;  /* 0x000000041e1e7981 */ /* 0x000ee8000c2e1900 */
[----:B------:R3:W3:Y:S01]  /*0250*/  LDG.E.EL R32, desc[UR4][R32.64] ;  /* 0x0000000420207981 */ /* 0x0006e2000c2e1900 */
[----:B-----5:R-:W-:-:S04]  /*0260*/  IMAD.WIDE R28, R26, 0x2, R10 ;  /* 0x000000021a1c7825 */ /* 0x020fc800078e020a */
[----:B------:R-:W-:Y:S01]  /*0270*/  IMAD.WIDE R26, R26, 0x2, R12 ;  /* 0x000000021a1a7825 */ /* 0x000fe200078e020c */
[----:B------:R1:W5:Y:S05]  /*0280*/  LDG.E.EL R24, desc[UR4][R28.64] ;  /* 0x000000041c187981 */ /* 0x00036a000c2e1900 */
[----:B------:R0:W5:Y:S01]  /*0290*/  LDG.E.EL R26, desc[UR4][R26.64] ;  /* 0x000000041a1a7981 */ /* 0x000162000c2e1900 */
[--C-:B--2---:R-:W-:Y:S02]  /*02a0*/  HADD2.F32 R36, -RZ, R5.reuse.H1_H1 ;  /* 0x30000005ff247230 */ /* 0x104fe40000004100 */
[----:B------:R-:W-:Y:S02]  /*02b0*/  HADD2.F32 R35, -RZ, R5.H0_H0 ;  /* 0x20000005ff237230 */ /* 0x000fe40000004100 */
[----:B----4-:R-:W-:-:S02]  /*02c0*/  HADD2.F32 R5, -RZ, R8.H1_H1 ;  /* 0x30000008ff057230 */ /* 0x010fc40000004100 */
[----:B------:R-:W-:Y:S02]  /*02d0*/  HADD2.F32 R8, -RZ, R8.H0_H0 ;  /* 0x20000008ff087230 */ /* 0x000fe40000004100 */
[--C-:B---3--:R-:W-:Y:S02]  /*02e0*/  HADD2.F32 R33, -RZ, R6.reuse.H1_H1 ;  /* 0x30000006ff217230 */ /* 0x108fe40000004100 */
[----:B------:R-:W-:-:S03]  /*02f0*/  HADD2.F32 R31, -RZ, R6.H0_H0 ;  /* 0x20000006ff1f7230 */ /* 0x000fc60000004100 */
[----:B------:R-:W-:Y:S01]  /*0300*/  FFMA R33, R33, R36, R5 ;  /* 0x0000002421217223 */ /* 0x000fe20000000005 */
[----:B------:R-:W-:Y:S02]  /*0310*/  HADD2.F32 R5, -RZ, R7.H0_H0 ;  /* 0x20000007ff057230 */ /* 0x000fe40000004100 */
[----:B------:R-:W-:Y:S01]  /*0320*/  FFMA R31, R31, R35, R8 ;  /* 0x000000231f1f7223 */ /* 0x000fe20000000008 */
[----:B-1----:R-:W-:Y:S02]  /*0330*/  HADD2.F32 R29, -RZ, R3.H0_H0 ;  /* 0x20000003ff1d7230 */ /* 0x002fe40000004100 */
[----:B------:R-:W-:Y:S02]  /*0340*/  HADD2.F32 R7, -RZ, R7.H1_H1 ;  /* 0x30000007ff077230 */ /* 0x000fe40000004100 */
[----:B------:R-:W-:Y:S02]  /*0350*/  HADD2.F32 R8, -RZ, R9.H0_H0 ;  /* 0x20000009ff087230 */ /* 0x000fe40000004100 */
[----:B------:R-:W-:-:S02]  /*0360*/  HADD2.F32 R3, -RZ, R3.H1_H1 ;  /* 0x30000003ff037230 */ /* 0x000fc40000004100 */
[----:B------:R-:W-:Y:S02]  /*0370*/  HADD2.F32 R36, -RZ, R9.H1_H1 ;  /* 0x30000009ff247230 */ /* 0x000fe40000004100 */
[----:B------:R-:W-:-:S03]  /*0380*/  FFMA R8, R8, R5, R29 ;  /* 0x0000000508087223 */ /* 0x000fc6000000001d */
[----:B------:R-:W-:Y:S01]  /*0390*/  FFMA R36, R36, R7, R3 ;  /* 0x0000000724247223 */ /* 0x000fe20000000003 */
[----:B------:R-:W-:Y:S02]  /*03a0*/  IADD.64 R6, R22, 0x600 ;  /* 0x0000060016067835 */ /* 0x000fe400078e0200 */
[----:B------:R-:W-:Y:S01]  /*03b0*/  FADD R7, -R8, R31 ;  /* 0x0000001f08077221 */ /* 0x000fe20000000100 */
[----:B------:R-:W-:Y:S02]  /*03c0*/  HADD2.F32 R5, -RZ, R34.H1_H1 ;  /* 0x30000022ff057230 */ /* 0x000fe40000004100 */
[----:B------:R-:W-:Y:S02]  /*03d0*/  HADD2.F32 R9, -RZ, R30.H1_H1 ;  /* 0x3000001eff097230 */ /* 0x000fe40000004100 */
[--C-:B------:R-:W-:Y:S02]  /*03e0*/  HADD2.F32 R28, -RZ, R32.reuse.H1_H1 ;  /* 0x30000020ff1c7230 */ /* 0x100fe40000004100 */
[----:B0-----:R-:W-:-:S02]  /*03f0*/  HADD2.F32 R27, -RZ, R32.H0_H0 ;  /* 0x20000020ff1b7230 */ /* 0x001fc40000004100 */
[----:B------:R-:W-:Y:S01]  /*0400*/  FFMA R32, R7, 0.5, R8 ;  /* 0x3f00000007207823 */ /* 0x000fe20000000008 */
[----:B------:R-:W-:Y:S02]  /*0410*/  HADD2.F32 R3, -RZ, R34.H0_H0 ;  /* 0x20000022ff037230 */ /* 0x000fe40000004100 */
[----:B------:R-:W-:Y:S01]  /*0420*/  FFMA R28, R28, R5, R9 ;  /* 0x000000051c1c7223 */ /* 0x000fe20000000009 */
[----:B------:R-:W-:Y:S02]  /*0430*/  HADD2.F32 R30, -RZ, R30.H0_H0 ;  /* 0x2000001eff1e7230 */ /* 0x000fe40000004100 */
[----:B------:R-:W-:Y:S01]  /*0440*/  FADD R5, -R36, R33 ;  /* 0x0000002124057221 */ /* 0x000fe20000000100 */
[----:B------:R-:W-:-:S04]  /*0450*/  IMAD.WIDE R34, R6, 0x2, R10 ;  /* 0x0000000206227825 */ /* 0x000fc800078e020a */
[----:B------:R-:W-:-:S04]  /*0460*/  IMAD.WIDE R8, R6, 0x2, R12 ;  /* 0x0000000206087825 */ /* 0x000fc800078e020c */
[----:B------:R-:W-:Y:S01]  /*0470*/  FADD R6, R31, -R32 ;  /* 0x800000201f067221 */ /* 0x000fe20000000000 */
[----:B------:R-:W-:Y:S01]  /*0480*/  FFMA R29, R5, 0.5, R36 ;  /* 0x3f000000051d7823 */ /* 0x000fe20000000024 */
[----:B------:R-:W-:Y:S02]  /*0490*/  FFMA R27, R27, R3, R30 ;  /* 0x000000031b1b7223 */ /* 0x000fe4000000001e */
[----:B------:R-:W-:Y:S01]  /*04a0*/  FFMA R6, R7, R6, RZ ;  /* 0x0000000607067223 */ /* 0x000fe200000000ff */
[----:B------:R0:W2:Y:S01]  /*04b0*/  LDG.E.EL R3, desc[UR4][R34.64] ;  /* 0x0000000422037981 */ /* 0x0000a2000c2e1900 */
[----:B------:R-:W-:-:S03]  /*04c0*/  FADD R36, R33, -R29 ;  /* 0x8000001d21247221 */ /* 0x000fc60000000000 */
[----:B------:R1:W3:Y:S01]  /*04d0*/  LDG.E.EL R30, desc[UR4][R8.64] ;  /* 0x00000004081e7981 */ /* 0x0002e2000c2e1900 */
[----:B------:R-:W-:-:S03]  /*04e0*/  FADD R33, -R32, R27 ;  /* 0x0000001b20217221 */ /* 0x000fc60000000100 */
[----:B------:R-:W4:Y:S01]  /*04f0*/  LDG.E.EL R7, desc[UR4][R16.64+0x1000] ;  /* 0x0010000410077981 */ /* 0x000f22000c2e1900 */
[----:B0-----:R-:W-:Y:S01]  /*0500*/  FADD R34, -R29, R28 ;  /* 0x0000001c1d227221 */ /* 0x001fe20000000100 */
[----:B------:R-:W-:Y:S01]  /*0510*/  FFMA R32, R33, 0.3333333432674407959, R32 ;  /* 0x3eaaaaab21207823 */ /* 0x000fe20000000020 */
[----:B------:R-:W-:Y:S02]  /*0520*/  FFMA R5, R5, R36, RZ ;  /* 0x0000002405057223 */ /* 0x000fe400000000ff */
[----:B------:R-:W-:Y:S01]  /*0530*/  FFMA R31, R34, 0.3333333432674407959, R29 ;  /* 0x3eaaaaab221f7823 */ /* 0x000fe2000000001d */
[----:B------:R-:W-:Y:S02]  /*0540*/  IADD.64 R36, R22, 0x800 ;  /* 0x0000080016247835 */ /* 0x000fe400078e0200 */
[----:B------:R-:W-:Y:S01]  /*0550*/  FADD R27, R27, -R32 ;  /* 0x800000201b1b7221 */ /* 0x000fe20000000000 */
[----:B------:R-:W-:Y:S01]  /*0560*/  FADD R28, R28, -R31 ;  /* 0x8000001f1c1c7221 */ /* 0x000fe20000000000 */
[----:B-1----:R-:W-:-:S02]  /*0570*/  HADD2.F32 R9, -RZ, R25.H1_H1 ;  /* 0x30000019ff097230 */ /* 0x002fc40000004100 */
[----:B------:R-:W-:Y:S01]  /*0580*/  FFMA R33, R33, R27, R6 ;  /* 0x0000001b21217223 */ /* 0x000fe20000000006 */
[----:B------:R-:W-:Y:S01]  /*0590*/  FFMA R5, R34, R28, R5 ;  /* 0x0000001c22057223 */ /* 0x000fe20000000005 */
[----:B-----5:R-:W-:Y:S01]  /*05a0*/  HADD2.F32 R27, -RZ, R24.H1_H1 ;  /* 0x30000018ff1b7230 */ /* 0x020fe20000004100 */
[----:B------:R-:W5:Y:S01]  /*05b0*/  LDG.E.EL R28, desc[UR4][R16.64+0x1400] ;  /* 0x00140004101c7981 */ /* 0x000f62000c2e1900 */
[----:B------:R-:W-:Y:S02]  /*05c0*/  HADD2.F32 R6, -RZ, R26.H1_H1 ;  /* 0x3000001aff067230 */ /* 0x000fe40000004100 */
[----:B------:R-:W-:-:S04]  /*05d0*/  IMAD.WIDE R34, R36, 0x2, R10 ;  /* 0x0000000224227825 */ /* 0x000fc800078e020a */
[----:B------:R-:W-:-:S04]  /*05e0*/  IMAD.WIDE R36, R36, 0x2, R12 ;  /* 0x0000000224247825 */ /* 0x000fc800078e020c */
[----:B------:R-:W-:Y:S01]  /*05f0*/  FFMA R6, R6, R9, R27 ;  /* 0x0000000906067223 */ /* 0x000fe2000000001b */
[----:B------:R0:W5:Y:S04]  /*0600*/  LDG.E.EL R8, desc[UR4][R34.64] ;  /* 0x0000000422087981 */ /* 0x000168000c2e1900 */
[----:B------:R1:W5:Y:S01]  /*0610*/  LDG.E.EL R9, desc[UR4][R36.64] ;  /* 0x0000000424097981 */ /* 0x000362000c2e1900 */
[----:B------:R-:W-:Y:S02]  /*0620*/  HADD2.F32 R25, -RZ, R25.H0_H0 ;  /* 0x20000019ff197230 */ /* 0x000fe40000004100 */
[----:B------:R-:W-:Y:S02]  /*0630*/  HADD2.F32 R24, -RZ, R24.H0_H0 ;  /* 0x20000018ff187230 */ /* 0x000fe40000004100 */
[----:B------:R-:W-:Y:S01]  /*0640*/  HADD2.F32 R29, -RZ, R26.H0_H0 ;  /* 0x2000001aff1d7230 */ /* 0x000fe20000004100 */
[----:B------:R-:W5:Y:S04]  /*0650*/  LDG.E.EL R34, desc[UR4][R16.64+0x1800] ;  /* 0x0018000410227981 */ /* 0x000f68000c2e1900 */
[----:B------:R-:W-:Y:S01]  /*0660*/  FFMA R29, R29, R25, R24 ;  /* 0x000000191d1d7223 */ /* 0x000fe20000000018 */
[----:B------:R-:W-:-:S06]  /*0670*/  IADD.64 R24, R22, 0xa00 ;  /* 0x00000a0016187835 */ /* 0x000fcc00078e0200 */
[----:B------:R-:W-:-:S04]  /*0680*/  IMAD.WIDE R26, R24, 0x2, R10 ;  /* 0x00000002181a7825 */ /* 0x000fc800078e020a */
[----:B------:R-:W-:Y:S02]  /*0690*/  IMAD.WIDE R24, R24, 0x2, R12 ;  /* 0x0000000218187825 */ /* 0x000fe400078e020c */
[----:B------:R2:W5:Y:S04]  /*06a0*/  LDG.E.EL R26, desc[UR4][R26.64] ;  /* 0x000000041a1a7981 */ /* 0x000568000c2e1900 */
[----:B------:R2:W5:Y:S01]  /*06b0*/  LDG.E.EL R24, desc[UR4][R24.64] ;  /* 0x0000000418187981 */ /* 0x000562000c2e1900 */
[----:B0-----:R-:W-:-:S04]  /*06c0*/  FADD R35, -R32, R29 ;  /* 0x0000001d20237221 */ /* 0x001fc80000000100 */
[----:B------:R-:W-:-:S04]  /*06d0*/  FFMA R32, R35, 0.25, R32 ;  /* 0x3e80000023207823 */ /* 0x000fc80000000020 */
[----:B-1----:R-:W-:-:S04]  /*06e0*/  FADD R36, R29, -R32 ;  /* 0x800000201d247221 */ /* 0x002fc80000000000 */
[----:B------:R-:W-:Y:S01]  /*06f0*/  FFMA R33, R35, R36, R33 ;  /* 0x0000002423217223 */ /* 0x000fe20000000021 */
[----:B------:R-:W-:Y:S01]  /*0700*/  FADD R36, -R31, R6 ;  /* 0x000000061f247221 */ /* 0x000fe20000000100 */
[----:B------:R-:W5:Y:S03]  /*0710*/  LDG.E.EL R35, desc[UR4][R16.64+0x2000] ;  /* 0x0020000410237981 */ /* 0x000f66000c2e1900 */
[----:B------:R-:W-:-:S04]  /*0720*/  FFMA R31, R36, 0.25, R31 ;  /* 0x3e800000241f7823 */ /* 0x000fc8000000001f */
[----:B------:R-:W-:-:S04]  /*0730*/  FADD R6, R6, -R31 ;  /* 0x8000001f06067221 */ /* 0x000fc80000000000 */
[----:B------:R-:W-:Y:S01]  /*0740*/  FFMA R6, R36, R6, R5 ;  /* 0x0000000624067223 */ /* 0x000fe20000000005 */
[----:B--2---:R-:W-:Y:S02]  /*0750*/  HADD2.F32 R27, -RZ, R3.H0_H0 ;  /* 0x20000003ff1b7230 */ /* 0x004fe40000004100 */
[----:B---3--:R-:W-:Y:S02]  /*0760*/  HADD2.F32 R5, -RZ, R30.H0_H0 ;  /* 0x2000001eff057230 */ /* 0x008fe40000004100 */
[----:B----4-:R-:W-:-:S05]  /*0770*/  HADD2.F32 R36, -RZ, R7.H0_H0 ;  /* 0x20000007ff247230 */ /* 0x010fca0000004100 */
[----:B------:R-:W-:-:S04]  /*0780*/  FFMA R27, R5, R36, R27 ;  /* 0x00000024051b7223 */ /* 0x000fc8000000001b */
[----:B------:R-:W-:Y:S01]  /*0790*/  FADD R25, -R32, R27 ;  /* 0x0000001b20197221 */ /* 0x000fe20000000100 */
[----:B------:R-:W-:-:S03]  /*07a0*/  HADD2.F32 R7, -RZ, R7.H1_H1 ;  /* 0x30000007ff077230 */ /* 0x000fc60000004100 */
[----:B------:R-:W-:Y:S01]  /*07b0*/  FFMA R5, R25, 0.20000000298023223877, R32 ;  /* 0x3e4ccccd19057823 */ /* 0x000fe20000000020 */
[----:B------:R-:W-:Y:S02]  /*07c0*/  HADD2.F32 R3, -RZ, R3.H1_H1 ;  /* 0x30000003ff037230 */ /* 0x000fe40000004100 */
[----:B------:R-:W-:Y:S02]  /*07d0*/  HADD2.F32 R30, -RZ, R30.H1_H1 ;  /* 0x3000001eff1e7230 */ /* 0x000fe40000004100 */
[----:B------:R-:W-:-:S03]  /*07e0*/  FADD R32, R27, -R5 ;  /* 0x800000051b207221 */ /* 0x000fc60000000000 */
[----:B------:R-:W-:Y:S01]  /*07f0*/  FFMA R30, R30, R7, R3 ;  /* 0x000000071e1e7223 */ /* 0x000fe20000000003 */
[----:B------:R-:W-:Y:S01]  /*0800*/  FFMA R25, R25, R32, R33 ;  /* 0x0000002019197223 */ /* 0x000fe20000000021 */
[----:B-----5:R-:W-:Y:S01]  /*0810*/  HADD2.F32 R3, -RZ, R28.H0_H0 ;  /* 0x2000001cff037230 */ /* 0x020fe20000004100 */
[----:B------:R-:W2:Y:S01]  /*0820*/  LDG.E.EL R33, desc[UR4][R16.64+0x1c00] ;  /* 0x001c000410217981 */ /* 0x000ea2000c2e1900 */
[----:B------:R-:W-:Y:S02]  /*0830*/  HADD2.F32 R7, -RZ, R8.H0_H0 ;  /* 0x20000008ff077230 */ /* 0x000fe40000004100 */
[----:B------:R-:W-:Y:S02]  /*0840*/  HADD2.F32 R32, -RZ, R9.H0_H0 ;  /* 0x20000009ff207230 */ /* 0x000fe40000004100 */
[----:B------:R-:W-:Y:S02]  /*0850*/  HADD2.F32 R28, -RZ, R28.H1_H1 ;  /* 0x3000001cff1c7230 */ /* 0x000fe40000004100 */
[----:B------:R-:W-:-:S02]  /*0860*/  HADD2.F32 R36, -RZ, R8.H1_H1 ;  /* 0x30000008ff247230 */ /* 0x000fc40000004100 */
[----:B------:R-:W-:Y:S01]  /*0870*/  FFMA R32, R32, R3, R7 ;  /* 0x0000000320207223 */ /* 0x000fe20000000007 */
[----:B------:R-:W-:Y:S02]  /*0880*/  HADD2.F32 R7, -RZ, R9.H1_H1 ;  /* 0x30000009ff077230 */ /* 0x000fe40000004100 */
[----:B------:R-:W-:Y:S01]  /*0890*/  FADD R3, -R31, R30 ;  /* 0x0000001e1f037221 */ /* 0x000fe20000000100 */
[----:B------:R-:W-:-:S03]  /*08a0*/  FADD R8, -R5, R32 ;  /* 0x0000002005087221 */ /* 0x000fc60000000100 */
[----:B------:R-:W-:Y:S01]  /*08b0*/  FFMA R27, R3, 0.20000000298023223877, R31 ;  /* 0x3e4ccccd031b7823 */ /* 0x000fe2000000001f */
[----:B------:R-:W-:Y:S01]  /*08c0*/  FFMA R7, R7, R28, R36 ;  /* 0x0000001c07077223 */ /* 0x000fe20000000024 */
[----:B------:R-:W-:-:S03]  /*08d0*/  FFMA R5, R8, 0.16666667163372039795, R5 ;  /* 0x3e2aaaab08057823 */ /* 0x000fc60000000005 */
[----:B------:R-:W-:Y:S01]  /*08e0*/  FADD R28, -R27, R7 ;  /* 0x000000071b1c7221 */ /* 0x000fe20000000100 */
[----:B------:R-:W-:Y:S01]  /*08f0*/  FADD R30, R30, -R27 ;  /* 0x8000001b1e1e7221 */ /* 0x000fe20000000000 */
[----:B------:R-:W-:Y:S02]  /*0900*/  FADD R32, R32, -R5 ;  /* 0x8000000520207221 */ /* 0x000fe40000000000 */
[----:B------:R-:W-:Y:S01]  /*0910*/  FFMA R27, R28, 0.16666667163372039795, R27 ;  /* 0x3e2aaaab1c1b7823 */ /* 0x000fe2000000001b */
[----:B------:R-:W-:Y:S02]  /*0920*/  IADD.64 R36, R22, 0xc00 ;  /* 0x00000c0016247835 */ /* 0x000fe400078e0200 */
[----:B------:R-:W-:Y:S01]  /*0930*/  FFMA R3, R3, R30, R6 ;  /* 0x0000001e03037223 */ /* 0x000fe20000000006 */
[----:B------:R-:W-:Y:S01]  /*0940*/  FADD R7, R7, -R27 ;  /* 0x8000001b07077221 */ /* 0x000fe20000000000 */
[----:B------:R-:W-:Y:S01]  /*0950*/  FFMA R25, R8, R32, R25 ;  /* 0x0000002008197223 */ /* 0x000fe20000000019 */
[----:B------:R-:W-:-:S02]  /*0960*/  HADD2.F32 R9, -RZ, R34.H0_H0 ;  /* 0x20000022ff097230 */ /* 0x000fc40000004100 */
[----:B------:R-:W-:Y:S02]  /*0970*/  HADD2.F32 R29, -RZ, R26.H0_H0 ;  /* 0x2000001aff1d7230 */ /* 0x000fe40000004100 */
[----:B------:R-:W-:Y:S01]  /*0980*/  FFMA R3, R28, R7, R3 ;  /* 0x000000071c037223 */ /* 0x000fe20000000003 */
[----:B------:R-:W-:Y:S02]  /*0990*/  HADD2.F32 R32, -RZ, R24.H0_H0 ;  /* 0x20000018ff207230 */ /* 0x000fe40000004100 */
[----:B------:R-:W-:-:S04]  /*09a0*/  IMAD.WIDE R6, R36, 0x2, R10 ;  /* 0x0000000224067825 */ /* 0x000fc800078e020a */
[----:B------:R-:W-:Y:S01]  /*09b0*/  FFMA R32, R32, R9, R29 ;  /* 0x0000000920207223 */ /* 0x000fe2000000001d */
[----:B------:R-:W-:Y:S01]  /*09c0*/  IMAD.WIDE R36, R36, 0x2, R12 ;  /* 0x0000000224247825 */ /* 0x000fe200078e020c */
[C---:B------:R-:W-:Y:S02]  /*09d0*/  IADD.64 R28, R22.reuse, 0xe00 ;  /* 0x00000e00161c7835 */ /* 0x040fe400078e0200 */
[----:B------:R-:W3:Y:S01]  /*09e0*/  LDG.E.EL R7, desc[UR4][R6.64] ;  /* 0x0000000406077981 */ /* 0x000ee2000c2e1900 */
[----:B------:R-:W-:-:S03]  /*09f0*/  IADD.64 R30, R22, 0x1000 ;  /* 0x00001000161e7835 */ /* 0x000fc600078e0200 */
[C---:B------:R-:W-:Y:S01]  /*0a00*/  IMAD.WIDE R8, R28.reuse, 0x2, R10 ;  /* 0x000000021c087825 */ /* 0x040fe200078e020a */
[----:B------:R0:W4:Y:S03]  /*0a10*/  LDG.E.EL R6, desc[UR4][R36.64] ;  /* 0x0000000424067981 */ /* 0x000126000c2e1900 */
[----:B------:R-:W-:Y:S02]  /*0a20*/  IMAD.WIDE R28, R28, 0x2, R12 ;  /* 0x000000021c1c7825 */ /* 0x000fe400078e020c */
[----:B------:R1:W5:Y:S02]  /*0a30*/  LDG.E.EL R8, desc[UR4][R8.64] ;  /* 0x0000000408087981 */ /* 0x000364000c2e1900 */
[C---:B------:R-:W-:Y:S02]  /*0a40*/  IMAD.WIDE R22, R30.reuse, 0x2, R10 ;  /* 0x000000021e167825 */ /* 0x040fe400078e020a */
[----:B------:R-:W5:Y:S02]  /*0a50*/  LDG.E.EL R28, desc[UR4][R28.64] ;  /* 0x000000041c1c7981 */ /* 0x000f64000c2e1900 */
[----:B------:R-:W-:-:S02]  /*0a60*/  IMAD.WIDE R30, R30, 0x2, R12 ;  /* 0x000000021e1e7825 */ /* 0x000fc400078e020c */
[----:B------:R1:W5:Y:S04]  /*0a70*/  LDG.E.EL R22, desc[UR4][R22.64] ;  /* 0x0000000416167981 */ /* 0x000368000c2e1900 */
[----:B------:R-:W5:Y:S04]  /*0a80*/  LDG.E.EL R30, desc[UR4][R30.64] ;  /* 0x000000041e1e7981 */ /* 0x000f68000c2e1900 */
[----:B------:R-:W5:Y:S01]  /*0a90*/  LDG.E.EL R36, desc[UR4][R16.64+0x2400] ;  /* 0x0024000410247981 */ /* 0x000f62000c2e1900 */
[----:B0-----:R-:W-:Y:S02]  /*0aa0*/  HADD2.F32 R37, -RZ, R34.H1_H1 ;  /* 0x30000022ff257230 */ /* 0x001fe40000004100 */
[----:B------:R-:W-:-:S02]  /*0ab0*/  HADD2.F32 R26, -RZ, R26.H1_H1 ;  /* 0x3000001aff1a7230 */ /* 0x000fc40000004100 */
[----:B------:R-:W-:-:S05]  /*0ac0*/  HADD2.F32 R24, -RZ, R24.H1_H1 ;  /* 0x30000018ff187230 */ /* 0x000fca0000004100 */
[----:B------:R-:W-:Y:S01]  /*0ad0*/  FFMA R26, R24, R37, R26 ;  /* 0x00000025181a7223 */ /* 0x000fe2000000001a */
[----:B------:R-:W-:-:S04]  /*0ae0*/  FADD R24, -R5, R32 ;  /* 0x0000002005187221 */ /* 0x000fc80000000100 */
[----:B------:R-:W-:-:S04]  /*0af0*/  FFMA R5, R24, 0.14285714924335479736, R5 ;  /* 0x3e12492518057823 */ /* 0x000fc80000000005 */
[----:B------:R-:W-:-:S04]  /*0b00*/  FADD R32, R32, -R5 ;  /* 0x8000000520207221 */ /* 0x000fc80000000000 */
[----:B------:R-:W-:Y:S01]  /*0b10*/  FFMA R25, R24, R32, R25 ;  /* 0x0000002018197223 */ /* 0x000fe20000000019 */
[----:B------:R-:W-:-:S04]  /*0b20*/  FADD R32, -R27, R26 ;  /* 0x0000001a1b207221 */ /* 0x000fc80000000100 */
[----:B------:R-:W-:-:S04]  /*0b30*/  FFMA R24, R32, 0.14285714924335479736, R27 ;  /* 0x3e12492520187823 */ /* 0x000fc8000000001b */
[----:B------:R-:W-:-:S04]  /*0b40*/  FADD R26, R26, -R24 ;  /* 0x800000181a1a7221 */ /* 0x000fc80000000000 */
[----:B-1----:R-:W-:Y:S01]  /*0b50*/  FFMA R9, R32, R26, R3 ;  /* 0x0000001a20097223 */ /* 0x002fe20000000003 */
[----:B------:R-:W-:Y:S02]  /*0b60*/  HADD2.F32 R23, -RZ, R35.H1_H1 ;  /* 0x30000023ff177230 */ /* 0x000fe40000004100 */
[--C-:B--2---:R-:W-:Y:S02]  /*0b70*/  HADD2.F32 R26, -RZ, R33.reuse.H1_H1 ;  /* 0x30000021ff1a7230 */ /* 0x104fe40000004100 */
[----:B------:R-:W-:Y:S02]  /*0b80*/  HADD2.F32 R33, -RZ, R33.H0_H0 ;  /* 0x20000021ff217230 */ /* 0x000fe40000004100 */
[--C-:B---3--:R-:W-:Y:S02]  /*0b90*/  HADD2.F32 R32, -RZ, R7.reuse.H1_H1 ;  /* 0x30000007ff207230 */ /* 0x108fe40000004100 */
[----:B------:R-:W-:Y:S02]  /*0ba0*/  HADD2.F32 R7, -RZ, R7.H0_H0 ;  /* 0x20000007ff077230 */ /* 0x000fe40000004100 */
[----:B----4-:R-:W-:-:S05]  /*0bb0*/  HADD2.F32 R3, -RZ, R6.H1_H1 ;  /* 0x30000006ff037230 */ /* 0x010fca0000004100 */
[----:B------:R-:W-:Y:S01]  /*0bc0*/  FFMA R3, R3, R26, R32 ;  /* 0x0000001a03037223 */ /* 0x000fe20000000020 */
[----:B------:R-:W-:Y:S02]  /*0bd0*/  HADD2.F32 R26, -RZ, R6.H0_H0 ;  /* 0x20000006ff1a7230 */ /* 0x000fe40000004100 */
[----:B-----5:R-:W-:Y:S02]  /*0be0*/  HADD2.F32 R27, -RZ, R8.H1_H1 ;  /* 0x30000008ff1b7230 */ /* 0x020fe40000004100 */
[----:B------:R-:W-:Y:S02]  /*0bf0*/  HADD2.F32 R6, -RZ, R28.H1_H1 ;  /* 0x3000001cff067230 */ /* 0x000fe40000004100 */
[----:B------:R-:W-:Y:S01]  /*0c00*/  FFMA R26, R26, R33, R7 ;  /* 0x000000211a1a7223 */ /* 0x000fe20000000007 */
[----:B------:R-:W-:Y:S02]  /*0c10*/  HADD2.F32 R32, -RZ, R35.H0_H0 ;  /* 0x20000023ff207230 */ /* 0x000fe40000004100 */
[----:B------:R-:W-:-:S02]  /*0c20*/  HADD2.F32 R34, -RZ, R8.H0_H0 ;  /* 0x20000008ff227230 */ /* 0x000fc40000004100 */
[----:B------:R-:W-:Y:S02]  /*0c30*/  HADD2.F32 R7, -RZ, R28.H0_H0 ;  /* 0x2000001cff077230 */ /* 0x000fe40000004100 */
[----:B------:R-:W-:Y:S01]  /*0c40*/  FFMA R6, R6, R23, R27 ;  /* 0x0000001706067223 */ /* 0x000fe2000000001b */
[----:B------:R-:W-:Y:S02]  /*0c50*/  HADD2.F32 R27, -RZ, R22.H1_H1 ;  /* 0x30000016ff1b7230 */ /* 0x000fe40000004100 */
[----:B------:R-:W-:Y:S02]  /*0c60*/  HADD2.F32 R23, -RZ, R36.H1_H1 ;  /* 0x30000024ff177230 */ /* 0x000fe40000004100 */
[----:B------:R-:W-:Y:S01]  /*0c70*/  FFMA R7, R7, R32, R34 ;  /* 0x0000002007077223 */ /* 0x000fe20000000022 */
[----:B------:R-:W-:Y:S02]  /*0c80*/  HADD2.F32 R8, -RZ, R30.H1_H1 ;  /* 0x3000001eff087230 */ /* 0x000fe40000004100 */
[----:B------:R-:W-:Y:S01]  /*0c90*/  FADD R28, -R5, R26 ;  /* 0x0000001a051c7221 */ /* 0x000fe20000000100 */
[----:B------:R-:W-:-:S02]  /*0ca0*/  HADD2.F32 R32, -RZ, R22.H0_H0 ;  /* 0x20000016ff207230 */ /* 0x000fc40000004100 */
[----:B------:R-:W-:Y:S01]  /*0cb0*/  FADD R22, -R24, R3 ;  /* 0x0000000318167221 */ /* 0x000fe20000000100 */
[----:B------:R-:W-:Y:S01]  /*0cc0*/  FFMA R8, R8, R23, R27 ;  /* 0x0000001708087223 */ /* 0x000fe2000000001b */
[----:B------:R-:W-:Y:S02]  /*0cd0*/  HADD2.F32 R23, -RZ, R30.H0_H0 ;  /* 0x2000001eff177230 */ /* 0x000fe40000004100 */
[----:B------:R-:W-:Y:S01]  /*0ce0*/  FFMA R30, R28, 0.125, R5 ;  /* 0x3e0000001c1e7823 */ /* 0x000fe20000000005 */
[----:B------:R-:W-:Y:S01]  /*0cf0*/  FFMA R27, R22, 0.125, R24 ;  /* 0x3e000000161b7823 */ /* 0x000fe20000000018 */
[----:B------:R-:W-:Y:S02]  /*0d00*/  HADD2.F32 R36, -RZ, R36.H0_H0 ;  /* 0x20000024ff247230 */ /* 0x000fe40000004100 */
[----:B------:R-:W-:Y:S01]  /*0d10*/  FADD R5, -R30, R7 ;  /* 0x000000071e057221 */ /* 0x000fe20000000100 */
[----:B------:R-:W-:Y:S01]  /*0d20*/  FADD R24, -R27, R6 ;  /* 0x000000061b187221 */ /* 0x000fe20000000100 */
[----:B------:R-:W-:Y:S01]  /*0d30*/  FADD R26, R26, -R30 ;  /* 0x8000001e1a1a7221 */ /* 0x000fe20000000000 */
[----:B------:R-:W-:Y:S01]  /*0d40*/  FFMA R23, R23, R36, R32 ;  /* 0x0000002417177223 */ /* 0x000fe20000000020 */
[--C-:B------:R-:W-:Y:S01]  /*0d50*/  FADD R3, R3, -R27.reuse ;  /* 0x8000001b03037221 */ /* 0x100fe20000000000 */
[----:B------:R-:W-:Y:S01]  /*0d60*/  FFMA R30, R5, 0.11111111193895339966, R30 ;  /* 0x3de38e39051e7823 */ /* 0x000fe2000000001e */
[----:B------:R-:W-:Y:S01]  /*0d70*/  FFMA R32, R24, 0.11111111193895339966, R27 ;  /* 0x3de38e3918207823 */ /* 0x000fe2000000001b */
[----:B------:R-:W-:Y:S01]  /*0d80*/  FFMA R26, R28, R26, R25 ;  /* 0x0000001a1c1a7223 */ /* 0x000fe20000000019 */
[----:B------:R-:W-:Y:S01]  /*0d90*/  FFMA R25, R22, R3, R9 ;  /* 0x0000000316197223 */ /* 0x000fe20000000009 */
[----:B------:R-:W-:Y:S01]  /*0da0*/  FADD R3, R23, -R30 ;  /* 0x8000001e17037221 */ /* 0x000fe20000000000 */
[----:B------:R-:W-:Y:S01]  /*0db0*/  FADD R9, R8, -R32 ;  /* 0x8000002008097221 */ /* 0x000fe20000000000 */
[----:B------:R-:W-:Y:S01]  /*0dc0*/  FADD R22, R7, -R30 ;  /* 0x8000001e07167221 */ /* 0x000fe20000000000 */
[----:B------:R-:W-:Y:S01]  /*0dd0*/  FADD R27, R6, -R32 ;  /* 0x80000020061b7221 */ /* 0x000fe20000000000 */
[----:B------:R-:W-:Y:S01]  /*0de0*/  FFMA R6, R3, 0.10000000149011611938, R30 ;  /* 0x3dcccccd03067823 */ /* 0x000fe2000000001e */
[----:B------:R-:W-:Y:S01]  /*0df0*/  FFMA R7, R9, 0.10000000149011611938, R32 ;  /* 0x3dcccccd09077823 */ /* 0x000fe20000000020 */
[----:B------:R-:W-:-:S02]  /*0e00*/  FFMA R26, R5, R22, R26 ;  /* 0x00000016051a7223 */ /* 0x000fc4000000001a */
[----:B------:R-:W-:Y:S01]  /*0e10*/  FADD R22, R23, -R6 ;  /* 0x8000000617167221 */ /* 0x000fe20000000000 */
[--C-:B------:R-:W-:Y:S01]  /*0e20*/  FADD R8, R8, -R7.reuse ;  /* 0x8000000708087221 */ /* 0x100fe20000000000 */
[----:B------:R-:W-:Y:S01]  /*0e30*/  FADD R7, -R6, R7 ;  /* 0x0000000706077221 */ /* 0x000fe20000000100 */
[----:B------:R-:W-:Y:S01]  /*0e40*/  FFMA R24, R24, R27, R25 ;  /* 0x0000001b18187223 */ /* 0x000fe20000000019 */
[----:B------:R-:W-:Y:S02]  /*0e50*/  FFMA R22, R3, R22, R26 ;  /* 0x0000001603167223 */ /* 0x000fe4000000001a */
[C---:B------:R-:W-:Y:S01]  /*0e60*/  FMUL R3, R7.reuse, R7 ;  /* 0x0000000707037220 */ /* 0x040fe20000400000 */
[----:B------:R-:W-:Y:S01]  /*0e70*/  FFMA R6, R7, 0.5, R6 ;  /* 0x3f00000007067823 */ /* 0x000fe20000000006 */
[----:B------:R-:W-:Y:S02]  /*0e80*/  FFMA R9, R9, R8, R24 ;  /* 0x0000000809097223 */ /* 0x000fe40000000018 */
[----:B------:R-:W-:-:S02]  /*0e90*/  FMUL R8, R3, 10 ;  /* 0x4120000003087820 */ /* 0x000fc40000400000 */
[----:B------:R-:W0:Y:S01]  /*0ea0*/  SHFL.BFLY PT, R3, R6, 0x10, 0x1f ;  /* 0x0e001f0006037f89 */ /* 0x000e2200000e0000 */
[----:B------:R-:W-:-:S04]  /*0eb0*/  FADD R9, R22, R9 ;  /* 0x0000000916097221 */ /* 0x000fc80000000000 */
[----:B------:R-:W-:-:S05]  /*0ec0*/  FFMA R8, R8, 0.5, R9 ;  /* 0x3f00000008087823 */ /* 0x000fca0000000009 */
[----:B------:R-:W1:Y:S01]  /*0ed0*/  SHFL.BFLY PT, R5, R8, 0x10, 0x1f ;  /* 0x0e001f0008057f89 */ /* 0x000e6200000e0000 */
[----:B0-----:R-:W-:-:S04]  /*0ee0*/  FADD R3, -R6, R3 ;  /* 0x0000000306037221 */ /* 0x001fc80000000100 */
[C---:B------:R-:W-:Y:S01]  /*0ef0*/  FMUL R7, R3.reuse, R3 ;  /* 0x0000000303077220 */ /* 0x040fe20000400000 */
[----:B------:R-:W-:-:S03]  /*0f00*/  FFMA R3, R3, 0.5, R6 ;  /* 0x3f00000003037823 */ /* 0x000fc60000000006 */
[----:B------:R-:W-:Y:S02]  /*0f10*/  FMUL R22, R7, 20 ;  /* 0x41a0000007167820 */ /* 0x000fe40000400000 */
[----:B------:R-:W0:Y:S01]  /*0f20*/  SHFL.BFLY PT, R24, R3, 0x8, 0x1f ;  /* 0x0d001f0003187f89 */ /* 0x000e2200000e0000 */
[----:B-1----:R-:W-:-:S04]  /*0f30*/  FADD R5, R8, R5 ;  /* 0x0000000508057221 */ /* 0x002fc80000000000 */
        /* <DEDUP_REMOVED lines=13> */
[----:B------:R-:W-:Y:S01]  /*1010*/  FMUL R3, R3, 80 ;  /* 0x42a0000003037820 */ /* 0x000fe20000400000 */
[----:B-1----:R-:W-:Y:S01]  /*1020*/  FADD R6, R7, R6 ;  /* 0x0000000607067221 */ /* 0x002fe20000000000 */
[----:B------:R-:W0:Y:S03]  /*1030*/  SHFL.BFLY PT, R8, R9, 0x2, 0x1f ;  /* 0x0c401f0009087f89 */ /* 0x000e2600000e0000 */
[----:B------:R-:W-:-:S05]  /*1040*/  FFMA R3, R3, 0.5, R6 ;  /* 0x3f00000003037823 */ /* 0x000fca0000000006 */
[----:B------:R-:W1:Y:S01]  /*1050*/  SHFL.BFLY PT, R6, R3, 0x2, 0x1f ;  /* 0x0c401f0003067f89 */ /* 0x000e6200000e0000 */
[----:B0-----:R-:W-:-:S04]  /*1060*/  FADD R8, -R9, R8 ;  /* 0x0000000809087221 */ /* 0x001fc80000000100 */
[C---:B------:R-:W-:Y:S01]  /*1070*/  FMUL R5, R8.reuse, R8 ;  /* 0x0000000808057220 */ /* 0x040fe20000400000 */
[----:B------:R-:W-:Y:S01]  /*1080*/  FFMA R8, R8, 0.5, R9 ;  /* 0x3f00000008087823 */ /* 0x000fe20000000009 */
[----:B-1----:R-:W-:Y:S02]  /*1090*/  FADD R6, R3, R6 ;  /* 0x0000000603067221 */ /* 0x002fe40000000000 */
[----:B------:R-:W-:Y:S02]  /*10a0*/  FMUL R5, R5, 160 ;  /* 0x4320000005057820 */ /* 0x000fe40000400000 */
[----:B------:R-:W0:Y:S02]  /*10b0*/  SHFL.BFLY PT, R7, R8, 0x1, 0x1f ;  /* 0x0c201f0008077f89 */ /* 0x000e2400000e0000 */
[----:B------:R-:W-:Y:S01]  /*10c0*/  FFMA R5, R5, 0.5, R6 ;  /* 0x3f00000005057823 */ /* 0x000fe20000000006 */
[----:B------:R-:W1:Y:S04]  /*10d0*/  S2UR UR6, SR_CgaCtaId ;  /* 0x00000000000679c3 */ /* 0x000e680000008800 */
[----:B------:R-:W2:Y:S01]  /*10e0*/  SHFL.BFLY PT, R6, R5, 0x1, 0x1f ;  /* 0x0c201f0005067f89 */ /* 0x000ea200000e0000 */
[----:B------:R-:W-:Y:S01]  /*10f0*/  LOP3.LUT P0, RZ, R0, 0x1f, RZ, 0xc0, !PT ;  /* 0x0000001f00ff7812 */ /* 0x000fe2000780c0ff */
[----:B------:R-:W-:Y:S01]  /*1100*/  UMOV UR4, 0x400 ;  /* 0x0000040000047882 */ /* 0x000fe20000000000 */
[----:B------:R-:W-:Y:S01]  /*1110*/  SHF.R.U32.HI R9, RZ, 0x3, R0 ;  /* 0x00000003ff097819 */ /* 0x000fe20000011600 */
[----:B0-----:R-:W-:-:S04]  /*1120*/  FADD R7, -R8, R7 ;  /* 0x0000000708077221 */ /* 0x001fc80000000100 */
[----:B------:R-:W-:Y:S01]  /*1130*/  FMUL R3, R7, R7 ;  /* 0x0000000707037220 */ /* 0x000fe20000400000 */
[----:B-1----:R-:W-:Y:S01]  /*1140*/  ULEA UR6, UR6, UR4, 0x18 ;  /* 0x0000000406067291 */ /* 0x002fe2000f8ec0ff */
[----:B--2---:R-:W-:Y:S02]  /*1150*/  FADD R6, R5, R6 ;  /* 0x0000000605067221 */ /* 0x004fe40000000000 */
[----:B------:R-:W-:Y:S01]  /*1160*/  FMUL R3, R3, 320 ;  /* 0x43a0000003037820 */ /* 0x000fe20000400000 */
[----:B------:R-:W-:Y:S01]  /*1170*/  LOP3.LUT R9, R9, 0x1c, RZ, 0xc0, !PT ;  /* 0x0000001c09097812 */ /* 0x000fe200078ec0ff */
[----:B------:R-:W-:Y:S01]  /*1180*/  FFMA R7, R7, 0.5, R8 ;  /* 0x3f00000007077823 */ /* 0x000fe20000000008 */
[----:B------:R-:W-:Y:S01]  /*1190*/  @!P0 MOV R22, 0x44200000 ;  /* 0x4420000000168802 */ /* 0x000fe20000000f00 */
[----:B------:R-:W-:-:S03]  /*11a0*/  FFMA R6, R3, 0.5, R6 ;  /* 0x3f00000003067823 */ /* 0x000fc60000000006 */
[----:B------:R0:W-:Y:S04]  /*11b0*/  @!P0 STS [R9+UR6], R7 ;  /* 0x0000000709008988 */ /* 0x0001e80008000806 */
[----:B------:R0:W-:Y:S04]  /*11c0*/  @!P0 STS [R9+UR6+0x40], R22 ;  /* 0x0000401609008988 */ /* 0x0001e80008000806 */
[----:B------:R0:W-:Y:S01]  /*11d0*/  @!P0 STS [R9+UR6+0x20], R6 ;  /* 0x0000200609008988 */ /* 0x0001e20008000806 */
[----:B------:R-:W-:Y:S01]  /*11e0*/  BAR.SYNC.DEFER_BLOCKING 0x0 ;  /* 0x0000000000007b1d */ /* 0x000fe20000010000 */
[C---:B------:R-:W-:Y:S01]  /*11f0*/  ISETP.GE.U32.AND P1, PT, R0.reuse, 0x8, PT ;  /* 0x000000080000780c */ /* 0x040fe20003f26070 */
[----:B------:R-:W-:-:S12]  /*1200*/  LEA R3, R0, UR6, 0x2 ;  /* 0x0000000600037c11 */ /* 0x000fd8000f8e10ff */
[----:B------:R0:W1:Y:S01]  /*1210*/  @!P1 LDS R4, [R3+0x40] ;  /* 0x0000400003049984 */ /* 0x0000620000000800 */
[----:B------:R-:W-:Y:S04]  /*1220*/  BSSY.RECONVERGENT B0, `(.L_x_0) ;  /* 0x0000004000007945 */ /* 0x000fe80003800200 */
[----:B------:R-:W-:Y:S05]  /*1230*/  @P1 BRA `(.L_x_1) ;  /* 0x0000000000081947 */ /* 0x000fea0003800000 */
[----:B0-----:R2:W3:Y:S04]  /*1240*/  LDS R9, [R3] ;  /* 0x0000000003097984 */ /* 0x0014e80000000800 */
[----:B------:R2:W4:Y:S02]  /*1250*/  LDS R22, [R3+0x20] ;  /* 0x0000200003167984 */ /* 0x0005240000000800 */
.L_x_1:
[----:B------:R-:W-:Y:S05]  /*1260*/  BSYNC.RECONVERGENT B0 ;  /* 0x0000000000007941 */ /* 0x000fea0003800200 */
.L_x_0:
[----:B-1----:R-:W1:Y:S01]  /*1270*/  SHFL.BFLY PT, R25, R4, 0x4, 0x1f ;  /* 0x0c801f0004197f89 */ /* 0x002e6200000e0000 */
[----:B------:R-:W-:Y:S03]  /*1280*/  BSSY.RECONVERGENT B0, `(.L_x_2) ;  /* 0x0000045000007945 */ /* 0x000fe60003800200 */
[----:B---3--:R-:W-:Y:S04]  /*1290*/  SHFL.BFLY PT, R8, R9, 0x4, 0x1f ;  /* 0x0c801f0009087f89 */ /* 0x008fe800000e0000 */
[----:B----4-:R-:W3:Y:S01]  /*12a0*/  SHFL.BFLY PT, R23, R22, 0x4, 0x1f ;  /* 0x0c801f0016177f89 */ /* 0x010ee200000e0000 */
[----:B01----:R-:W-:-:S04]  /*12b0*/  FADD R6, R4, R25 ;  /* 0x0000001904067221 */ /* 0x003fc80000000000 */
[C---:B------:R-:W-:Y:S01]  /*12c0*/  FMUL R5, R6.reuse, 0.25 ;  /* 0x3e80000006057820 */ /* 0x040fe20000400000 */
[C---:B------:R-:W-:Y:S01]  /*12d0*/  FSETP.GEU.AND P1, PT, |R6|.reuse, 1.175494350822287508e-38, PT ;  /* 0x008000000600780b */ /* 0x040fe20003f2e200 */
[----:B------:R-:W-:Y:S01]  /*12e0*/  FSETP.GT.AND P0, PT, |R6|, 8.50705917302346158658e+37, PT ;  /* 0x7e8000000600780b */ /* 0x000fe20003f04200 */
[----:B------:R-:W0:Y:S01]  /*12f0*/  SHFL.BFLY PT, R7, R6, 0x2, 0x1f ;  /* 0x0c401f0006077f89 */ /* 0x000e2200000e0000 */
[----:B---3--:R-:W-:-:S03]  /*1300*/  FADD R22, R22, R23 ;  /* 0x0000001716167221 */ /* 0x008fc60000000000 */
[----:B------:R-:W-:-:S07]  /*1310*/  FSEL R24, R5, R6, P0 ;  /* 0x0000000605187208 */ /* 0x000fce0000000000 */
[----:B------:R-:W-:Y:S01]  /*1320*/  @!P1 FMUL R24, R24, 16777216 ;  /* 0x4b80000018189820 */ /* 0x000fe20000400000 */
[----:B------:R-:W-:-:S04]  /*1330*/  @P0 FMUL R25, R25, 0.25 ;  /* 0x3e80000019190820 */ /* 0x000fc80000400000 */
[----:B------:R-:W-:Y:S01]  /*1340*/  @!P1 FMUL R25, R25, 16777216 ;  /* 0x4b80000019199820 */ /* 0x000fe20000400000 */
[----:B------:R-:W1:Y:S01]  /*1350*/  MUFU.RCP R24, R24 ;  /* 0x0000001800187308 */ /* 0x000e620000001000 */
[C---:B------:R-:W-:Y:S01]  /*1360*/  FSETP.NEU.AND P1, PT, R6.reuse, RZ, PT ;  /* 0x000000ff0600720b */ /* 0x040fe20003f2d000 */
[----:B0-----:R-:W-:-:S04]  /*1370*/  FADD R5, R6, R7 ;  /* 0x0000000706057221 */ /* 0x001fc80000000000 */
[C---:B------:R-:W-:Y:S01]  /*1380*/  FMUL R26, R5.reuse, 0.25 ;  /* 0x3e800000051a7820 */ /* 0x040fe20000400000 */
[C---:B------:R-:W-:Y:S01]  /*1390*/  FSETP.GEU.AND P2, PT, |R5|.reuse, 1.175494350822287508e-38, PT ;  /* 0x008000000500780b */ /* 0x040fe20003f4e200 */
[----:B------:R-:W-:Y:S01]  /*13a0*/  FSETP.GT.AND P0, PT, |R5|, 8.50705917302346158658e+37, PT ;  /* 0x7e8000000500780b */ /* 0x000fe20003f04200 */
[----:B-1----:R-:W-:-:S04]  /*13b0*/  FMUL R25, R24, R25 ;  /* 0x0000001918197220 */ /* 0x002fc80000400000 */
[----:B------:R-:W-:Y:S01]  /*13c0*/  FSEL R26, R26, R5, P0 ;  /* 0x000000051a1a7208 */ /* 0x000fe20000000000 */
[----:B------:R-:W-:Y:S02]  /*13d0*/  FADD R24, -R9, R8 ;  /* 0x0000000809187221 */ /* 0x000fe40000000100 */
[----:B------:R-:W0:Y:S01]  /*13e0*/  SHFL.BFLY PT, R8, R5, 0x1, 0x1f ;  /* 0x0c201f0005087f89 */ /* 0x000e2200000e0000 */
[----:B------:R-:W-:Y:S01]  /*13f0*/  FSEL R25, R25, RZ, P1 ;  /* 0x000000ff19197208 */ /* 0x000fe20000800000 */
[----:B------:R-:W-:Y:S02]  /*1400*/  FMUL R27, R24, R24 ;  /* 0x00000018181b7220 */ /* 0x000fe40000400000 */
[----:B------:R-:W-:Y:S01]  /*1410*/  @!P2 FMUL R26, R26, 16777216 ;  /* 0x4b8000001a1aa820 */ /* 0x000fe20000400000 */
[----:B------:R-:W-:Y:S01]  /*1420*/  @P0 FMUL R7, R7, 0.25 ;  /* 0x3e80000007070820 */ /* 0x000fe20000400000 */
[----:B------:R-:W-:Y:S01]  /*1430*/  FSETP.NEU.AND P1, PT, R5, RZ, PT ;  /* 0x000000ff0500720b */ /* 0x000fe20003f2d000 */
[----:B------:R-:W-:Y:S01]  /*1440*/  FFMA R9, R24, R25, R9 ;  /* 0x0000001918097223 */ /* 0x000fe20000000009 */
[----:B------:R-:W-:Y:S01]  /*1450*/  FMUL R27, R4, R27 ;  /* 0x0000001b041b7220 */ /* 0x000fe20000400000 */
[----:B------:R-:W-:Y:S01]  /*1460*/  @!P2 FMUL R7, R7, 16777216 ;  /* 0x4b8000000707a820 */ /* 0x000fe20000400000 */
[----:B------:R-:W1:Y:S02]  /*1470*/  MUFU.RCP R26, R26 ;  /* 0x0000001a001a7308 */ /* 0x000e640000001000 */
[----:B------:R-:W3:Y:S01]  /*1480*/  SHFL.BFLY PT, R4, R9, 0x2, 0x1f ;  /* 0x0c401f0009047f89 */ /* 0x000ee200000e0000 */
[----:B------:R-:W-:-:S05]  /*1490*/  FFMA R27, R25, R27, R22 ;  /* 0x0000001b191b7223 */ /* 0x000fca0000000016 */
[----:B------:R-:W4:Y:S01]  /*14a0*/  SHFL.BFLY PT, R24, R27, 0x2, 0x1f ;  /* 0x0c401f001b187f89 */ /* 0x000f2200000e0000 */
[----:B0-----:R-:W-:Y:S01]  /*14b0*/  FADD R22, R5, R8 ;  /* 0x0000000805167221 */ /* 0x001fe20000000000 */
[----:B-1----:R-:W-:-:S03]  /*14c0*/  FMUL R7, R26, R7 ;  /* 0x000000071a077220 */ /* 0x002fc60000400000 */
[C---:B------:R-:W-:Y:S01]  /*14d0*/  FMUL R25, R22.reuse, 0.25 ;  /* 0x3e80000016197820 */ /* 0x040fe20000400000 */
[C---:B------:R-:W-:Y:S01]  /*14e0*/  FSETP.GEU.AND P2, PT, |R22|.reuse, 1.175494350822287508e-38, PT ;  /* 0x008000001600780b */ /* 0x040fe20003f4e200 */
[----:B------:R-:W-:Y:S01]  /*14f0*/  FSETP.GT.AND P0, PT, |R22|, 8.50705917302346158658e+37, PT ;  /* 0x7e8000001600780b */ /* 0x000fe20003f04200 */
[----:B------:R-:W-:Y:S01]  /*1500*/  FSEL R7, R7, RZ, P1 ;  /* 0x000000ff07077208 */ /* 0x000fe20000800000 */
[----:B------:R-:W-:Y:S01]  /*1510*/  ISETP.NE.AND P1, PT, R0, RZ, PT ;  /* 0x000000ff0000720c */ /* 0x000fe20003f25270 */
[----:B---3--:R-:W-:Y:S02]  /*1520*/  FADD R4, -R9, R4 ;  /* 0x0000000409047221 */ /* 0x008fe40000000100 */
[----:B------:R-:W-:Y:S02]  /*1530*/  FSEL R28, R25, R22, P0 ;  /* 0x00000016191c7208 */ /* 0x000fe40000000000 */
[C---:B------:R-:W-:Y:S01]  /*1540*/  FMUL R23, R4.reuse, R4 ;  /* 0x0000000404177220 */ /* 0x040fe20000400000 */
[----:B------:R-:W-:Y:S01]  /*1550*/  FFMA R9, R4, R7, R9 ;  /* 0x0000000704097223 */ /* 0x000fe20000000009 */
[----:B----4-:R-:W-:-:S03]  /*1560*/  FADD R24, R27, R24 ;  /* 0x000000181b187221 */ /* 0x010fc60000000000 */
[----:B------:R-:W-:Y:S01]  /*1570*/  @!P2 FMUL R28, R28, 16777216 ;  /* 0x4b8000001c1ca820 */ /* 0x000fe20000400000 */
[----:B------:R-:W-:Y:S01]  /*1580*/  FMUL R23, R6, R23 ;  /* 0x0000001706177220 */ /* 0x000fe20000400000 */
[----:B------:R-:W-:Y:S01]  /*1590*/  @P0 FMUL R8, R8, 0.25 ;  /* 0x3e80000008080820 */ /* 0x000fe20000400000 */
[----:B------:R-:W0:Y:S01]  /*15a0*/  SHFL.BFLY PT, R4, R9, 0x1, 0x1f ;  /* 0x0c201f0009047f89 */ /* 0x000e2200000e0000 */
[----:B------:R-:W1:Y:S01]  /*15b0*/  MUFU.RCP R27, R28 ;  /* 0x0000001c001b7308 */ /* 0x000e620000001000 */
[----:B------:R-:W-:Y:S01]  /*15c0*/  FFMA R23, R7, R23, R24 ;  /* 0x0000001707177223 */ /* 0x000fe20000000018 */
[----:B------:R-:W-:Y:S01]  /*15d0*/  @!P2 FMUL R8, R8, 16777216 ;  /* 0x4b8000000808a820 */ /* 0x000fe20000400000 */
[----:B------:R-:W3:Y:S01]  /*15e0*/  LDC.64 R24, c[0x0][0x3a0] ;  /* 0x0000e800ff187b82 */ /* 0x000ee20000000a00 */
[----:B------:R-:W-:Y:S02]  /*15f0*/  FSETP.NEU.AND P0, PT, R22, RZ, PT ;  /* 0x000000ff1600720b */ /* 0x000fe40003f0d000 */
[----:B------:R-:W4:Y:S05]  /*1600*/  SHFL.BFLY PT, R26, R23, 0x1, 0x1f ;  /* 0x0c201f00171a7f89 */ /* 0x000f2a00000e0000 */
[----:B------:R-:W2:Y:S01]  /*1610*/  LDC.64 R6, c[0x0][0x398] ;  /* 0x0000e600ff067b82 */ /* 0x000ea20000000a00 */
[----:B-1----:R-:W-:Y:S01]  /*1620*/  FMUL R27, R27, R8 ;  /* 0x000000081b1b7220 */ /* 0x002fe20000400000 */
[----:B0-----:R-:W-:-:S04]  /*1630*/  FADD R4, -R9, R4 ;  /* 0x0000000409047221 */ /* 0x001fc80000000100 */
[----:B------:R-:W-:Y:S01]  /*1640*/  FSEL R27, R27, RZ, P0 ;  /* 0x000000ff1b1b7208 */ /* 0x000fe20000000000 */
[----:B------:R-:W-:-:S04]  /*1650*/  FMUL R0, R4, R4 ;  /* 0x0000000404007220 */ /* 0x000fc80000400000 */
[----:B------:R-:W-:Y:S01]  /*1660*/  FFMA R4, R4, R27, R9 ;  /* 0x0000001b04047223 */ /* 0x000fe20000000009 */
[----:B----4-:R-:W-:Y:S01]  /*1670*/  FADD R26, R23, R26 ;  /* 0x0000001a171a7221 */ /* 0x010fe20000000000 */
[----:B------:R-:W-:-:S04]  /*1680*/  FMUL R0, R5, R0 ;  /* 0x0000000005007220 */ /* 0x000fc80000400000 */
[----:B------:R-:W-:Y:S01]  /*1690*/  FFMA R0, R27, R0, R26 ;  /* 0x000000001b007223 */ /* 0x000fe2000000001a */
[----:B------:R-:W-:Y:S06]  /*16a0*/  @P1 BRA `(.L_x_3) ;  /* 0x0000000000081947 */ /* 0x000fec0003800000 */
[----:B------:R0:W-:Y:S04]  /*16b0*/  STS [R3], R4 ;  /* 0x0000000403007388 */ /* 0x0001e80000000800 */
[----:B------:R0:W-:Y:S02]  /*16c0*/  STS [R3+0x20], R0 ;  /* 0x0000200003007388 */ /* 0x0001e40000000800 */
.L_x_3:
[----:B------:R-:W-:Y:S05]  /*16d0*/  BSYNC.RECONVERGENT B0 ;  /* 0x0000000000007941 */ /* 0x000fea0003800200 */
.L_x_2:
[----:B------:R1:W-:Y:S01]  /*16e0*/  @!P1 STS [R3+0x40], R22 ;  /* 0x0000401603009388 */ /* 0x0003e20000000800 */
[----:B------:R-:W-:Y:S02]  /*16f0*/  UMOV UR4, 0xf0 ;  /* 0x000000f000047882 */ /* 0x000fe40000000000 */
[----:B------:R-:W-:Y:S01]  /*1700*/  USHF.R.U32 UR8, UR4, 0x4, URZ ;  /* 0x0000000404087899 */ /* 0x000fe200080016ff */
[----:B------:R-:W-:-:S03]  /*1710*/  UMOV UR9, 0x120 ;  /* 0x0000012000097882 */ /* 0x000fc60000000000 */
[----:B------:R-:W-:-:S04]  /*1720*/  ULOP3.LUT UR9, UR9, 0xf, UR8, 0xf8, !UPT ;  /* 0x0000000f09097892 */ /* 0x000fc8000f8ef808 */
[----:B------:R-:W-:Y:S01]  /*1730*/  USHF.L.U32 UR9, UR9, 0x14, URZ ;  /* 0x0000001409097899 */ /* 0x000fe200080006ff */
[----:B------:R-:W-:Y:S01]  /*1740*/  UMOV UR8, URZ ;  /* 0x000000ff00087c82 */ /* 0x000fe20008000000 */
[----:B------:R-:W-:Y:S01]  /*1750*/  BAR.SYNC.DEFER_BLOCKING 0x0 ;  /* 0x0000000000007b1d */ /* 0x000fe20000010000 */
[----:B------:R-:W-:-:S05]  /*1760*/  USHF.R.U32 UR4, UR4, 0x4, URZ ;  /* 0x0000000404047899 */ /* 0x000fca00080016ff */
[----:B------:R-:W-:Y:S02]  /*1770*/  UMOV UR5, 0x140 ;  /* 0x0000014000057882 */ /* 0x000fe40000000000 */
[----:B------:R-:W-:-:S04]  /*1780*/  ULOP3.LUT UR5, UR5, 0xf, UR4, 0xf8, !UPT ;  /* 0x0000000f05057892 */ /* 0x000fc8000f8ef804 */
[----:B------:R-:W-:Y:S01]  /*1790*/  USHF.L.U32 UR5, UR5, 0x14, URZ ;  /* 0x0000001405057899 */ /* 0x000fe200080006ff */
[----:B------:R-:W-:Y:S01]  /*17a0*/  UMOV UR4, URZ ;  /* 0x000000ff00047c82 */ /* 0x000fe20008000000 */
[----:B0--3--:R-:W-:-:S04]  /*17b0*/  IMAD.WIDE.U32 R4, R2, 0x4, R24 ;  /* 0x0000000402047825 */ /* 0x009fc800078e0018 */
[----:B--2---:R-:W-:Y:S01]  /*17c0*/  IMAD.WIDE.U32 R6, R2, 0x4, R6 ;  /* 0x0000000402067825 */ /* 0x004fe200078e0006 */
[----:B------:R-:W2:Y:S04]  /*17d0*/  LDG.E.EF R18, desc[UR8][R18.64] ;  /* 0x0000000812127981 */ /* 0x000ea8000c0e1900 */
[----:B------:R-:W3:Y:S04]  /*17e0*/  LDG.E.EL R15, desc[UR4][R16.64] ;  /* 0x00000004100f7981 */ /* 0x000ee8000c2e1900 */
[----:B------:R0:W4:Y:S04]  /*17f0*/  LDG.E.EF R20, desc[UR8][R20.64] ;  /* 0x0000000814147981 */ /* 0x000128000c0e1900 */
[----:B------:R-:W5:Y:S04]  /*1800*/  LDG.E.EL R24, desc[UR4][R4.64] ;  /* 0x0000000404187981 */ /* 0x000f68000c2e1900 */
[----:B------:R-:W5:Y:S04]  /*1810*/  LDG.E.EL R23, desc[UR4][R6.64] ;  /* 0x0000000406177981 */ /* 0x000f68000c2e1900 */
[----:B------:R-:W0:Y:S04]  /*1820*/  LDS R0, [UR6+0x20] ;  /* 0x00002006ff007984 */ /* 0x000e280008000800 */
[----:B------:R-:W2:Y:S01]  /*1830*/  LDS R8, [UR6] ;  /* 0x00000006ff087984 */ /* 0x000ea20008000800 */
[----:B-1----:R-:W-:-:S05]  /*1840*/  HFMA2 R3, -RZ, RZ, 0.662109375, -19.203125 ;  /* 0x394ccccdff037431 */ /* 0x002fca00000001ff */
[----:B0-----:R-:W-:-:S06]  /*1850*/  FFMA R0, R0, R3, 9.9999999747524270788e-07 ;  /* 0x358637bd00007423 */ /* 0x001fcc0000000003 */
[----:B------:R-:W0:Y:S01]  /*1860*/  MUFU.RSQ R0, R0 ;  /* 0x0000000000007308 */ /* 0x000e220000001400 */
[----:B------:R-:W1:Y:S01]  /*1870*/  LDCU.64 UR10, c[0x0][0x358] ;  /* 0x00006b00ff0a77ac */ /* 0x000e620008000a00 */
[----:B------:R-:W-:Y:S01]  /*1880*/  SHF.R.S32.HI R21, RZ, 0x1f, R14 ;  /* 0x0000001fff157819 */ /* 0x000fe2000001140e */
[--C-:B--2---:R-:W-:Y:S02]  /*1890*/  HADD2.F32 R2, -RZ, R18.reuse.H0_H0 ;  /* 0x20000012ff027230 */ /* 0x104fe40000004100 */
[----:B------:R-:W-:Y:S02]  /*18a0*/  HADD2.F32 R18, -RZ, R18.H1_H1 ;  /* 0x30000012ff127230 */ /* 0x000fe40000004100 */
[--C-:B---3--:R-:W-:Y:S02]  /*18b0*/  HADD2.F32 R19, -RZ, R15.reuse.H0_H0 ;  /* 0x2000000fff137230 */ /* 0x108fe40000004100 */
[----:B------:R-:W-:Y:S02]  /*18c0*/  HADD2.F32 R15, -RZ, R15.H1_H1 ;  /* 0x3000000fff0f7230 */ /* 0x000fe40000004100 */
[----:B----4-:R-:W-:-:S02]  /*18d0*/  HADD2.F32 R3, -RZ, R20.H0_H0 ;  /* 0x20000014ff037230 */ /* 0x010fc40000004100 */
[----:B------:R-:W-:-:S03]  /*18e0*/  HADD2.F32 R9, -RZ, R20.H1_H1 ;  /* 0x30000014ff097230 */ /* 0x000fc60000004100 */
[----:B------:R-:W-:Y:S02]  /*18f0*/  FFMA R19, R3, R19, R2 ;  /* 0x0000001303137223 */ /* 0x000fe40000000002 */
[----:B------:R-:W-:Y:S02]  /*1900*/  FFMA R9, R9, R15, R18 ;  /* 0x0000000f09097223 */ /* 0x000fe40000000012 */
[C---:B------:R-:W-:Y:S02]  /*1910*/  FADD R19, -R8.reuse, R19 ;  /* 0x0000001308137221 */ /* 0x040fe40000000100 */
[----:B------:R-:W-:Y:S01]  /*1920*/  FADD R9, -R8, R9 ;  /* 0x0000000908097221 */ /* 0x000fe20000000100 */
[--C-:B-----5:R-:W-:Y:S02]  /*1930*/  HADD2.F32 R3, -RZ, R24.reuse.H0_H0 ;  /* 0x20000018ff037230 */ /* 0x120fe40000004100 */
[----:B------:R-:W-:Y:S02]  /*1940*/  HADD2.F32 R2, -RZ, R23.H0_H0 ;  /* 0x20000017ff027230 */ /* 0x000fe40000004100 */
[----:B0-----:R-:W-:Y:S01]  /*1950*/  FMUL R19, R0, R19 ;  /* 0x0000001300137220 */ /* 0x001fe20000400000 */
[----:B------:R-:W-:-:S02]  /*1960*/  HADD2.F32 R24, -RZ, R24.H1_H1 ;  /* 0x30000018ff187230 */ /* 0x000fc40000004100 */
[----:B------:R-:W-:Y:S01]  /*1970*/  FMUL R9, R0, R9 ;  /* 0x0000000900097220 */ /* 0x000fe20000400000 */
[----:B------:R-:W-:Y:S02]  /*1980*/  HADD2.F32 R23, -RZ, R23.H1_H1 ;  /* 0x30000017ff177230 */ /* 0x000fe40000004100 */
[----:B------:R-:W-:Y:S02]  /*1990*/  FFMA R22, R2, R19, R3 ;  /* 0x0000001302167223 */ /* 0x000fe40000000003 */
[----:B------:R-:W0:Y:S01]  /*19a0*/  LDC.64 R2, c[0x0][0x3a8] ;  /* 0x0000ea00ff027b82 */ /* 0x000e220000000a00 */
[----:B------:R-:W-:Y:S02]  /*19b0*/  FFMA R9, R23, R9, R24 ;  /* 0x0000000917097223 */ /* 0x000fe40000000018 */
[----:B------:R-:W-:-:S03]  /*19c0*/  FSETP.GT.AND P0, PT, R22, -448, PT ;  /* 0xc3e000001600780b */ /* 0x000fc60003f04000 */
[C---:B------:R-:W-:Y:S01]  /*19d0*/  FSETP.GT.AND P1, PT, R9.reuse, -448, PT ;  /* 0xc3e000000900780b */ /* 0x040fe20003f24000 */
[----:B------:R-:W-:Y:S01]  /*19e0*/  FSETP.NAN.AND P2, PT, R22, R22, PT ;  /* 0x000000161600720b */ /* 0x000fe20003f48000 */
[----:B------:R-:W-:-:S08]  /*19f0*/  FSETP.NAN.AND P3, PT, R9, R9, PT ;  /* 0x000000090900720b */ /* 0x000fd00003f68000 */
[----:B------:R-:W-:-:S03]  /*1a00*/  @!P0 FSEL R22, R22, -448, P2 ;  /* 0xc3e0000016168808 */ /* 0x000fc60001000000 */
[----:B------:R-:W-:Y:S02]  /*1a10*/  @!P1 FSEL R9, R9, -448, P3 ;  /* 0xc3e0000009099808 */ /* 0x000fe40001800000 */
[----:B------:R-:W-:-:S03]  /*1a20*/  FSETP.GEU.AND P2, PT, R22, 448, PT ;  /* 0x43e000001600780b */ /* 0x000fc60003f4e000 */
[C---:B------:R-:W-:Y:S01]  /*1a30*/  FSETP.GEU.AND P3, PT, R9.reuse, 448, PT ;  /* 0x43e000000900780b */ /* 0x040fe20003f6e000 */
[----:B------:R-:W-:Y:S01]  /*1a40*/  FSETP.NAN.AND P0, PT, R22, R22, PT ;  /* 0x000000161600720b */ /* 0x000fe20003f08000 */
[----:B------:R-:W-:Y:S01]  /*1a50*/  FSETP.NAN.AND P1, PT, R9, R9, PT ;  /* 0x000000090900720b */ /* 0x000fe20003f28000 */
[----:B------:R-:W-:Y:S01]  /*1a60*/  MOV R15, RZ ;  /* 0x000000ff000f7202 */ /* 0x000fe20000000f00 */
[----:B------:R-:W-:-:S04]  /*1a70*/  MOV R20, R14 ;  /* 0x0000000e00147202 */ /* 0x000fc80000000f00 */
[----:B------:R-:W-:Y:S02]  /*1a80*/  IADD.64 R18, R14, 0x200 ;  /* 0x000002000e127835 */ /* 0x000fe400078e0200 */
[----:B------:R-:W-:-:S03]  /*1a90*/  @P2 SEL R22, R22, 0x43e00000, P0 ;  /* 0x43e0000016162807 */ /* 0x000fc60000000000 */
[----:B------:R-:W-:Y:S01]  /*1aa0*/  @P3 SEL R9, R9, 0x43e00000, P1 ;  /* 0x43e0000009093807 */ /* 0x000fe20000800000 */
[----:B0-----:R-:W-:Y:S02]  /*1ab0*/  IADD.64 R20, R20, R2 ;  /* 0x0000000214147235 */ /* 0x001fe400078e0200 */
[C---:B------:R-:W-:Y:S02]  /*1ac0*/  IMAD.WIDE R24, R18.reuse, 0x2, R12 ;  /* 0x0000000212187825 */ /* 0x040fe400078e020c */
[----:B------:R-:W-:Y:S02]  /*1ad0*/  F2FP.SATFINITE.E4M3.F32.PACK_AB_MERGE_C R9, R9, R22, RZ ;  /* 0x000000160909723e */ /* 0x000fe400048070ff */
[----:B------:R-:W-:-:S03]  /*1ae0*/  IMAD.WIDE R22, R18, 0x2, R10 ;  /* 0x0000000212167825 */ /* 0x000fc600078e020a */
[----:B-1----:R0:W-:Y:S04]  /*1af0*/  STG.E.U16 desc[UR10][R20.64], R9 ;  /* 0x0000000914007986 */ /* 0x0021e8000c10150a */
[----:B------:R-:W2:Y:S04]  /*1b00*/  LDG.E.EL R27, desc[UR4][R16.64+0x400] ;  /* 0x00040004101b7981 */ /* 0x000ea8000c2e1900 */
[----:B------:R-:W3:Y:S04]  /*1b10*/  LDG.E.EF R22, desc[UR8][R22.64] ;  /* 0x0000000816167981 */ /* 0x000ee8000c0e1900 */
[----:B------:R-:W4:Y:S04]  /*1b20*/  LDG.E.EF R24, desc[UR8][R24.64] ;  /* 0x0000000818187981 */ /* 0x000f28000c0e1900 */
[----:B------:R-:W5:Y:S04]  /*1b30*/  LDG.E.EL R30, desc[UR4][R6.64+0x400] ;  /* 0x00040004061e7981 */ /* 0x000f68000c2e1900 */
[----:B------:R-:W5:Y:S01]  /*1b40*/  LDG.E.EL R31, desc[UR4][R4.64+0x400] ;  /* 0x00040004041f7981 */ /* 0x000f62000c2e1900 */
[----:B--2---:R-:W-:-:S02]  /*1b50*/  HADD2.F32 R29, -RZ, R27.H0_H0 ;  /* 0x2000001bff1d7230 */ /* 0x004fc40000004100 */
[----:B------:R-:W-:Y:S02]  /*1b60*/  HADD2.F32 R27, -RZ, R27.H1_H1 ;  /* 0x3000001bff1b7230 */ /* 0x000fe40000004100 */
[--C-:B---3--:R-:W-:Y:S02]  /*1b70*/  HADD2.F32 R19, -RZ, R22.reuse.H0_H0 ;  /* 0x20000016ff137230 */ /* 0x108fe40000004100 */
[----:B------:R-:W-:Y:S02]  /*1b80*/  HADD2.F32 R26, -RZ, R22.H1_H1 ;  /* 0x30000016ff1a7230 */ /* 0x000fe40000004100 */
[--C-:B----4-:R-:W-:Y:S02]  /*1b90*/  HADD2.F32 R28, -RZ, R24.reuse.H0_H0 ;  /* 0x20000018ff1c7230 */ /* 0x110fe40000004100 */
[----:B0-----:R-:W-:-:S03]  /*1ba0*/  HADD2.F32 R9, -RZ, R24.H1_H1 ;  /* 0x30000018ff097230 */ /* 0x001fc60000004100 */
[----:B------:R-:W-:Y:S02]  /*1bb0*/  FFMA R19, R28, R29, R19 ;  /* 0x0000001d1c137223 */ /* 0x000fe40000000013 */
[----:B------:R-:W-:Y:S02]  /*1bc0*/  FFMA R27, R9, R27, R26 ;  /* 0x0000001b091b7223 */ /* 0x000fe4000000001a */
[C---:B------:R-:W-:Y:S02]  /*1bd0*/  FADD R19, -R8.reuse, R19 ;  /* 0x0000001308137221 */ /* 0x040fe40000000100 */
[----:B------:R-:W-:Y:S01]  /*1be0*/  FADD R27, -R8, R27 ;  /* 0x0000001b081b7221 */ /* 0x000fe20000000100 */
[--C-:B-----5:R-:W-:Y:S02]  /*1bf0*/  HADD2.F32 R9, -RZ, R30.reuse.H0_H0 ;  /* 0x2000001eff097230 */ /* 0x120fe40000004100 */
[----:B------:R-:W-:Y:S02]  /*1c00*/  HADD2.F32 R20, -RZ, R31.H0_H0 ;  /* 0x2000001fff147230 */ /* 0x000fe40000004100 */
[----:B------:R-:W-:Y:S01]  /*1c10*/  FMUL R19, R0, R19 ;  /* 0x0000001300137220 */ /* 0x000fe20000400000 */
[----:B------:R-:W-:-:S02]  /*1c20*/  HADD2.F32 R30, -RZ, R30.H1_H1 ;  /* 0x3000001eff1e7230 */ /* 0x000fc40000004100 */
[----:B------:R-:W-:Y:S01]  /*1c30*/  FMUL R27, R0, R27 ;  /* 0x0000001b001b7220 */ /* 0x000fe20000400000 */
[----:B------:R-:W-:Y:S02]  /*1c40*/  HADD2.F32 R31, -RZ, R31.H1_H1 ;  /* 0x3000001fff1f7230 */ /* 0x000fe40000004100 */
[----:B------:R-:W-:-:S03]  /*1c50*/  FFMA R9, R9, R19, R20 ;  /* 0x0000001309097223 */ /* 0x000fc60000000014 */
        /* <DEDUP_REMOVED lines=11> */
[----:B------:R-:W-:Y:S01]  /*1d10*/  SHF.R.S32.HI R19, RZ, 0x1f, R18 ;  /* 0x0000001fff137819 */ /* 0x000fe20000011412 */
[----:B------:R-:W-:-:S06]  /*1d20*/  IADD.64 R20, R14, 0x400 ;  /* 0x000004000e147835 */ /* 0x000fcc00078e0200 */
[----:B------:R-:W-:-:S03]  /*1d30*/  @P2 SEL R9, R9, 0x43e00000, P0 ;  /* 0x43e0000009092807 */ /* 0x000fc60000000000 */
[----:B------:R-:W-:Y:S01]  /*1d40*/  @P3 SEL R30, R30, 0x43e00000, P1 ;  /* 0x43e000001e1e3807 */ /* 0x000fe20000800000 */
[----:B------:R-:W-:Y:S02]  /*1d50*/  IADD.64 R18, R18, R2 ;  /* 0x0000000212127235 */ /* 0x000fe400078e0200 */
[----:B------:R-:W-:Y:S02]  /*1d60*/  IMAD.WIDE R22, R20, 0x2, R10 ;  /* 0x0000000214167825 */ /* 0x000fe400078e020a */
[----:B------:R-:W-:Y:S02]  /*1d70*/  F2FP.SATFINITE.E4M3.F32.PACK_AB_MERGE_C R9, R30, R9, RZ ;  /* 0x000000091e09723e */ /* 0x000fe400048070ff */
[----:B------:R-:W-:-:S03]  /*1d80*/  IMAD.WIDE R24, R20, 0x2, R12 ;  /* 0x0000000214187825 */ /* 0x000fc600078e020c */
[----:B------:R0:W-:Y:S04]  /*1d90*/  STG.E.U16 desc[UR10][R18.64], R9 ;  /* 0x0000000912007986 */ /* 0x0001e8000c10150a */
        /* <DEDUP_REMOVED lines=257> */
[----:B------:R-:W-:-:S06]  /*2db0*/  IADD.64 R14, R14, 0x1200 ;  /* 0x000012000e0e7835 */ /* 0x000fcc00078e0200 */
[----:B------:R-:W-:-:S04]  /*2dc0*/  IMAD.WIDE R10, R14, 0x2, R10 ;  /* 0x000000020e0a7825 */ /* 0x000fc800078e020a */
[----:B------:R-:W-:-:S04]  /*2dd0*/  IMAD.WIDE R12, R14, 0x2, R12 ;  /* 0x000000020e0c7825 */ /* 0x000fc800078e020c */
[--C-:B--2---:R-:W-:Y:S02]  /*2de0*/  HADD2.F32 R29, -RZ, R27.reuse.H0_H0 ;  /* 0x2000001bff1d7230 */ /* 0x104fe40000004100 */
        /* <DEDUP_REMOVED lines=27> */
[----:B------:R-:W-:-:S07]  /*2fa0*/  SHF.R.S32.HI R21, RZ, 0x1f, R20 ;  /* 0x0000001fff157819 */ /* 0x000fce0000011414 */
[----:B------:R-:W-:-:S03]  /*2fb0*/  @P2 SEL R9, R9, 0x43e00000, P0 ;  /* 0x43e0000009092807 */ /* 0x000fc60000000000 */
[----:B------:R-:W-:Y:S01]  /*2fc0*/  @P3 SEL R30, R30, 0x43e00000, P1 ;  /* 0x43e000001e1e3807 */ /* 0x000fe20000800000 */
[----:B------:R-:W-:-:S04]  /*2fd0*/  IADD.64 R20, R20, R2 ;  /* 0x0000000214147235 */ /* 0x000fc800078e0200 */
[----:B------:R-:W-:-:S05]  /*2fe0*/  F2FP.SATFINITE.E4M3.F32.PACK_AB_MERGE_C R23, R30, R9, RZ ;  /* 0x000000091e17723e */ /* 0x000fca00048070ff */
[----:B------:R0:W-:Y:S04]  /*2ff0*/  STG.E.U16 desc[UR10][R20.64], R23 ;  /* 0x0000001714007986 */ /* 0x0001e8000c10150a */
[----:B------:R-:W2:Y:S04]  /*3000*/  LDG.E.EF R10, desc[UR8][R10.64] ;  /* 0x000000080a0a7981 */ /* 0x000ea8000c0e1900 */
[----:B------:R-:W3:Y:S04]  /*3010*/  LDG.E.EL R16, desc[UR4][R16.64+0x2400] ;  /* 0x0024000410107981 */ /* 0x000ee8000c2e1900 */
[----:B------:R-:W4:Y:S04]  /*3020*/  LDG.E.EF R12, desc[UR8][R12.64] ;  /* 0x000000080c0c7981 */ /* 0x000f28000c0e1900 */
[----:B------:R-:W5:Y:S04]  /*3030*/  LDG.E.EL R6, desc[UR4][R6.64+0x2400] ;  /* 0x0024000406067981 */ /* 0x000f68000c2e1900 */
[----:B------:R5:W5:Y:S01]  /*3040*/  LDG.E.EL R5, desc[UR4][R4.64+0x2400] ;  /* 0x0024000404057981 */ /* 0x000b62000c2e1900 */
        /* <DEDUP_REMOVED lines=33> */
[----:B------:R-:W-:Y:S01]  /*3260*/  STG.E.U16 desc[UR10][R2.64], R5 ;  /* 0x0000000502007986 */ /* 0x000fe2000c10150a */
[----:B------:R-:W-:Y:S05]  /*3270*/  EXIT ;  /* 0x000000000000794d */ /* 0x000fea0003800000 */
.L_x_4:
[----:B------:R-:W-:-:S00]  /*3280*/  BRA `(.L_x_4) ;  /* 0xfffffffc00fc7947 */ /* 0x000fc0000383ffff */
[----:B------:R-:W-:-:S00]  /*3290*/  NOP ;  /* 0x0000000000007918 */ /* 0x000fc00000000000 */
        /* <DEDUP_REMOVED lines=14> */
.L_x_5:


//--------------------- .nv.global.init           --------------------------
	.section	.nv.global.init,"aw",@progbits
.nv.global.init:
	.type		_$_str,@object
	.size		_$_str,(.L_0 - _$_str)
_$_str:
        /*0000*/ 	.byte	0x5f, 0x5f, 0x43, 0x55, 0x44, 0x41, 0x5f, 0x46, 0x54, 0x5a, 0x00
.L_0:


//--------------------- .nv.shared.triton_red_fused__scaled_mm__to_copy_addcmul_clamp_native_layer_norm_ones_0 --------------------------
	.section	.nv.shared.triton_red_fused__scaled_mm__to_copy_addcmul_clamp_native_layer_norm_ones_0,"aw",@nobits
	.sectionflags	@""
	.align	16
	.zero		1024


//--------------------- .nv.shared.reserved.0     --------------------------
	.section	.nv.shared.reserved.0,"aw",@nobits
	.weak		__nv_reservedSMEM_offset_0_alias
	.size		__nv_reservedSMEM_offset_0_alias, 0, 64
	.other		__nv_reservedSMEM_offset_0_alias,@"STO_CUDA_RESERVED_SHARED STV_DEFAULT"
__nv_reservedSMEM_offset_0_alias:
	.zero		0
	.zero		64


//--------------------- .nv.constant0.triton_red_fused__scaled_mm__to_copy_addcmul_clamp_native_layer_norm_ones_0 --------------------------
	.section	.nv.constant0.triton_red_fused__scaled_mm__to_copy_addcmul_clamp_native_layer_norm_ones_0,"a",@progbits
	.sectionflags	@""
	.align	4
.nv.constant0.triton_red_fused__scaled_mm__to_copy_addcmul_clamp_native_layer_norm_ones_0:
	.zero		960


//--------------------- SYMBOLS --------------------------

	.type		.nv.reservedSmem.offset0,@object
	.size		.nv.reservedSmem.offset0,0x4
	.type		.nv.reservedSmem.cap,@object
	.size		.nv.reservedSmem.cap,0x4
